// auto-generated by cutlass_sweep.gemm — config: {"arch": "sm_90", "cluster_m": 1, "cluster_n": 1, "dtype": "fp32", "dtype_b": "fp32", "layout": "tn", "stages": 0, "tile_k": 32, "tile_m": 128, "tile_n": 256}
#include "cutlass/cutlass.h"
#include "cutlass/gemm/collective/collective_builder.hpp"
#include "cutlass/gemm/device/gemm_universal_adapter.h"
#include "cutlass/gemm/kernel/gemm_universal.hpp"
#include "cutlass/epilogue/collective/collective_builder.hpp"

using ElemA = float;
using ElemB = float;
using ElemCD = float;
using Acc  = float;
using TileShape    = cute::Shape<cute::_128, cute::_256, cute::_32>;
using ClusterShape = cute::Shape<cute::_1, cute::_1, cute::_1>;

using CollectiveEpilogue = typename cutlass::epilogue::collective::CollectiveBuilder<
    cutlass::arch::Sm90, cutlass::arch::OpClassTensorOp,
    TileShape, ClusterShape,
    cutlass::epilogue::collective::EpilogueTileAuto,
    Acc, Acc,
    ElemCD, cutlass::layout::RowMajor, 128 / cutlass::sizeof_bits<ElemCD>::value,
    ElemCD, cutlass::layout::RowMajor, 128 / cutlass::sizeof_bits<ElemCD>::value,
    cutlass::epilogue::collective::EpilogueScheduleAuto
  >::CollectiveOp;

using CollectiveMainloop = typename cutlass::gemm::collective::CollectiveBuilder<
    cutlass::arch::Sm90, cutlass::arch::OpClassTensorOp,
    ElemA, cutlass::layout::ColumnMajor, 128 / cutlass::sizeof_bits<ElemA>::value,
    ElemB, cutlass::layout::RowMajor, 128 / cutlass::sizeof_bits<ElemB>::value,
    Acc,
    TileShape, ClusterShape,
    cutlass::gemm::collective::StageCountAutoCarveout<static_cast<int>(sizeof(typename CollectiveEpilogue::SharedStorage))>,
    cutlass::gemm::collective::KernelScheduleAuto
  >::CollectiveOp;

using GemmKernel = cutlass::gemm::kernel::GemmUniversal<
    cute::Shape<int,int,int,int>,
    CollectiveMainloop,
    CollectiveEpilogue
>;
using Gemm = cutlass::gemm::device::GemmUniversalAdapter<GemmKernel>;

// Force the device kernel symbol into the cubin without needing a host main.
auto* _anchor = &cutlass::device_kernel<GemmKernel>;


// ===== COMPILED SASS (sm_90a) =====

	.target	sm_90a

	.elftype	@"ET_EXEC"


//--------------------- .note.nv.tkinfo           --------------------------
	.section	.note.nv.tkinfo,"",@"SHT_NOTE"
	.sectionflags	@"SHF_NOTE_NV_TKINFO"
	.tkinfo
        /*0018*/ 	.word	0x00000002
        /*0030*/ 	.string	""
        /*0030*/ 	.string	"ptxas"
        /*0030*/ 	.string	"Cuda compilation tools, release 13.0, V13.0.88"
        /*0030*/ 	.string	"Build cuda_13.0.r13.0/compiler.36424714_0"
        /*0030*/ 	.string	"-arch sm_90a -m 64 "



//--------------------- .note.nv.cuinfo           --------------------------
	.section	.note.nv.cuinfo,"",@"SHT_NOTE"
	.sectionflags	@"SHF_NOTE_NV_CUINFO"
        /*0018*/ 	.short	0x0002
        /*001a*/ 	.short	0x005a
        /*001c*/ 	.short	0x0082
	.zero		2


//--------------------- .nv.info                  --------------------------
	.section	.nv.info,"",@"SHT_CUDA_INFO"
	.align	4


	//----- nvinfo : EIATTR_REGCOUNT
	.align		4
        /*0000*/ 	.byte	0x04, 0x2f
        /*0002*/ 	.short	(.L_17 - .L_16)
	.align		4
.L_16:
        /*0004*/ 	.word	index@(_ZN7cutlass13device_kernelINS_4gemm6kernel13GemmUniversalIN4cute5tupleIJiiiiEEENS1_10collective13CollectiveMmaINS1_39MainloopSm90TmaGmmaRmemAWarpSpecializedILi4ENS5_IJNS4_1CILi1EEESB_SB_EEENS1_35KernelTmaWarpSpecializedCooperativeEEENS5_IJNSA_ILi128EEENSA_ILi256EEENSA_ILi32EEEEEEfNS5_IJSB_llEEEfSJ_NS4_8TiledMMAINS4_8MMA_AtomIJNS4_4SM904GMMA30MMA_64x256x8_F32TF32TF32_RS_TNILNSN_7ScaleInE1ELSP_1EEEEEENS4_6LayoutINS5_IJNSA_ILi2EEESB_SB_EEENS5_IJSB_NSA_ILi0EEESV_EEEEENS5_IJNS4_10UnderscoreESY_SY_EEEEENS4_13SM90_TMA_LOADENS4_14ComposedLayoutINS4_7SwizzleILi1ELi4ELi3EEENS4_18smem_ptr_flag_bitsILi32EEENSS_INS5_IJNSA_ILi8EEES17_EEENS5_IJSB_S17_EEEEEEENS4_9Copy_AtomIJNS4_39AutoVectorizingCopyWithAssumedAlignmentILi128EEEfEEENS4_8identityES11_S1B_vS1G_EENS_8epilogue10collective6detail29Sm90TmaWarpSpecializedAdapterINS1J_15DefaultEpilogueIfNS5_IJlSB_lEEES1N_NS1I_6thread17LinearCombinationIfLi1EffLNS1O_9ScaleType4KindE0ELNS_15FloatRoundStyleE2EfEENS1_15EpilogueDefaultEEEEEvvEEEEvNT_6ParamsE)
        /*0008*/ 	.word	0x000000a8


	//----- nvinfo : EIATTR_FRAME_SIZE
	.align		4
.L_17:
        /*000c*/ 	.byte	0x04, 0x11
        /*000e*/ 	.short	(.L_19 - .L_18)
	.align		4
.L_18:
        /*0010*/ 	.word	index@(_ZN7cutlass13device_kernelINS_4gemm6kernel13GemmUniversalIN4cute5tupleIJiiiiEEENS1_10collective13CollectiveMmaINS1_39MainloopSm90TmaGmmaRmemAWarpSpecializedILi4ENS5_IJNS4_1CILi1EEESB_SB_EEENS1_35KernelTmaWarpSpecializedCooperativeEEENS5_IJNSA_ILi128EEENSA_ILi256EEENSA_ILi32EEEEEEfNS5_IJSB_llEEEfSJ_NS4_8TiledMMAINS4_8MMA_AtomIJNS4_4SM904GMMA30MMA_64x256x8_F32TF32TF32_RS_TNILNSN_7ScaleInE1ELSP_1EEEEEENS4_6LayoutINS5_IJNSA_ILi2EEESB_SB_EEENS5_IJSB_NSA_ILi0EEESV_EEEEENS5_IJNS4_10UnderscoreESY_SY_EEEEENS4_13SM90_TMA_LOADENS4_14ComposedLayoutINS4_7SwizzleILi1ELi4ELi3EEENS4_18smem_ptr_flag_bitsILi32EEENSS_INS5_IJNSA_ILi8EEES17_EEENS5_IJSB_S17_EEEEEEENS4_9Copy_AtomIJNS4_39AutoVectorizingCopyWithAssumedAlignmentILi128EEEfEEENS4_8identityES11_S1B_vS1G_EENS_8epilogue10collective6detail29Sm90TmaWarpSpecializedAdapterINS1J_15DefaultEpilogueIfNS5_IJlSB_lEEES1N_NS1I_6thread17LinearCombinationIfLi1EffLNS1O_9ScaleType4KindE0ELNS_15FloatRoundStyleE2EfEENS1_15EpilogueDefaultEEEEEvvEEEEvNT_6ParamsE)
        /*0014*/ 	.word	0x00000090


	//----- nvinfo : EIATTR_MIN_STACK_SIZE
	.align		4
.L_19:
        /*0018*/ 	.byte	0x04, 0x12
        /*001a*/ 	.short	(.L_21 - .L_20)
	.align		4
.L_20:
        /*001c*/ 	.word	index@(_ZN7cutlass13device_kernelINS_4gemm6kernel13GemmUniversalIN4cute5tupleIJiiiiEEENS1_10collective13CollectiveMmaINS1_39MainloopSm90TmaGmmaRmemAWarpSpecializedILi4ENS5_IJNS4_1CILi1EEESB_SB_EEENS1_35KernelTmaWarpSpecializedCooperativeEEENS5_IJNSA_ILi128EEENSA_ILi256EEENSA_ILi32EEEEEEfNS5_IJSB_llEEEfSJ_NS4_8TiledMMAINS4_8MMA_AtomIJNS4_4SM904GMMA30MMA_64x256x8_F32TF32TF32_RS_TNILNSN_7ScaleInE1ELSP_1EEEEEENS4_6LayoutINS5_IJNSA_ILi2EEESB_SB_EEENS5_IJSB_NSA_ILi0EEESV_EEEEENS5_IJNS4_10UnderscoreESY_SY_EEEEENS4_13SM90_TMA_LOADENS4_14ComposedLayoutINS4_7SwizzleILi1ELi4ELi3EEENS4_18smem_ptr_flag_bitsILi32EEENSS_INS5_IJNSA_ILi8EEES17_EEENS5_IJSB_S17_EEEEEEENS4_9Copy_AtomIJNS4_39AutoVectorizingCopyWithAssumedAlignmentILi128EEEfEEENS4_8identityES11_S1B_vS1G_EENS_8epilogue10collective6detail29Sm90TmaWarpSpecializedAdapterINS1J_15DefaultEpilogueIfNS5_IJlSB_lEEES1N_NS1I_6thread17LinearCombinationIfLi1EffLNS1O_9ScaleType4KindE0ELNS_15FloatRoundStyleE2EfEENS1_15EpilogueDefaultEEEEEvvEEEEvNT_6ParamsE)
        /*0020*/ 	.word	0x00000090
.L_21:


//--------------------- .nv.compat                --------------------------
	.section	.nv.compat,"",@"SHT_CUDA_COMPAT_INFO"
	.align	4
        /*0000*/ 	.byte	0x02, 0x09, 0x01, 0x00, 0x02, 0x02, 0x04, 0x00, 0x02, 0x05, 0x05, 0x00, 0x03, 0x07, 0x01, 0x01
        /*0010*/ 	.byte	0x02, 0x03, 0x01, 0x00, 0x02, 0x06, 0x01, 0x00, 0x04, 0x0b, 0x08, 0x00, 0x00, 0x00, 0x00, 0x00
        /*0020*/ 	.byte	0x00, 0x00, 0x00, 0x00


//--------------------- .nv.info._ZN7cutlass13device_kernelINS_4gemm6kernel13GemmUniversalIN4cute5tupleIJiiiiEEENS1_10collective13CollectiveMmaINS1_39MainloopSm90TmaGmmaRmemAWarpSpecializedILi4ENS5_IJNS4_1CILi1EEESB_SB_EEENS1_35KernelTmaWarpSpecializedCooperativeEEENS5_IJNSA_ILi128EEENSA_ILi256EEENSA_ILi32EEEEEEfNS5_IJSB_llEEEfSJ_NS4_8TiledMMAINS4_8MMA_AtomIJNS4_4SM904GMMA30MMA_64x256x8_F32TF32TF32_RS_TNILNSN_7ScaleInE1ELSP_1EEEEEENS4_6LayoutINS5_IJNSA_ILi2EEESB_SB_EEENS5_IJSB_NSA_ILi0EEESV_EEEEENS5_IJNS4_10UnderscoreESY_SY_EEEEENS4_13SM90_TMA_LOADENS4_14ComposedLayoutINS4_7SwizzleILi1ELi4ELi3EEENS4_18smem_ptr_flag_bitsILi32EEENSS_INS5_IJNSA_ILi8EEES17_EEENS5_IJSB_S17_EEEEEEENS4_9Copy_AtomIJNS4_39AutoVectorizingCopyWithAssumedAlignmentILi128EEEfEEENS4_8identityES11_S1B_vS1G_EENS_8epilogue10collective6detail29Sm90TmaWarpSpecializedAdapterINS1J_15DefaultEpilogueIfNS5_IJlSB_lEEES1N_NS1I_6thread17LinearCombinationIfLi1EffLNS1O_9ScaleType4KindE0ELNS_15FloatRoundStyleE2EfEENS1_15EpilogueDefaultEEEEEvvEEEEvNT_6ParamsE --------------------------
	.section	.nv.info._ZN7cutlass13device_kernelINS_4gemm6kernel13GemmUniversalIN4cute5tupleIJiiiiEEENS1_10collective13CollectiveMmaINS1_39MainloopSm90TmaGmmaRmemAWarpSpecializedILi4ENS5_IJNS4_1CILi1EEESB_SB_EEENS1_35KernelTmaWarpSpecializedCooperativeEEENS5_IJNSA_ILi128EEENSA_ILi256EEENSA_ILi32EEEEEEfNS5_IJSB_llEEEfSJ_NS4_8TiledMMAINS4_8MMA_AtomIJNS4_4SM904GMMA30MMA_64x256x8_F32TF32TF32_RS_TNILNSN_7ScaleInE1ELSP_1EEEEEENS4_6LayoutINS5_IJNSA_ILi2EEESB_SB_EEENS5_IJSB_NSA_ILi0EEESV_EEEEENS5_IJNS4_10UnderscoreESY_SY_EEEEENS4_13SM90_TMA_LOADENS4_14ComposedLayoutINS4_7SwizzleILi1ELi4ELi3EEENS4_18smem_ptr_flag_bitsILi32EEENSS_INS5_IJNSA_ILi8EEES17_EEENS5_IJSB_S17_EEEEEEENS4_9Copy_AtomIJNS4_39AutoVectorizingCopyWithAssumedAlignmentILi128EEEfEEENS4_8identityES11_S1B_vS1G_EENS_8epilogue10collective6detail29Sm90TmaWarpSpecializedAdapterINS1J_15DefaultEpilogueIfNS5_IJlSB_lEEES1N_NS1I_6thread17LinearCombinationIfLi1EffLNS1O_9ScaleType4KindE0ELNS_15FloatRoundStyleE2EfEENS1_15EpilogueDefaultEEEEEvvEEEEvNT_6ParamsE,"",@"SHT_CUDA_INFO"
	.sectionflags	@""
	.align	4


	//----- nvinfo : EIATTR_CUDA_API_VERSION
	.align		4
        /*0000*/ 	.byte	0x04, 0x37
        /*0002*/ 	.short	(.L_23 - .L_22)
.L_22:
        /*0004*/ 	.word	0x00000082


	//----- nvinfo : EIATTR_KPARAM_INFO
	.align		4
.L_23:
        /*0008*/ 	.byte	0x04, 0x17
        /*000a*/ 	.short	(.L_25 - .L_24)
.L_24:
        /*000c*/ 	.word	0x00000000
        /*0010*/ 	.short	0x0000
        /*0012*/ 	.short	0x0070
        /*0014*/ 	.byte	0x00, 0xf0, 0x01, 0x10


	//----- nvinfo : EIATTR_SPARSE_MMA_MASK
	.align		4
.L_25:
        /*0018*/ 	.byte	0x03, 0x50
        /*001a*/ 	.short	0x0000


	//----- nvinfo : EIATTR_MAXREG_COUNT
	.align		4
        /*001c*/ 	.byte	0x03, 0x1b
        /*001e*/ 	.short	0x00a8


	//----- nvinfo : EIATTR_NUM_BARRIERS
	.align		4
        /*0020*/ 	.byte	0x02, 0x4c
        /*0022*/ 	.byte	0x03
	.zero		1


	//----- nvinfo : EIATTR_EXTERNS
	.align		4
        /*0024*/ 	.byte	0x04, 0x0f
        /*0026*/ 	.short	(.L_27 - .L_26)


	//   ....[0]....
	.align		4
.L_26:
        /*0028*/ 	.word	index@(__assertfail)


	//----- nvinfo : EIATTR_ANNOTATIONS
	.align		4
.L_27:
        /*002c*/ 	.byte	0x04, 0x55
        /*002e*/ 	.short	(.L_29 - .L_28)


	//   ....[0]....
.L_28:
        /*0030*/ 	.word	0x00000001
        /*0034*/ 	.byte	0x90, 0x05, 0x00, 0x00, 0x01, 0x00, 0x00, 0x00, 0xb0, 0x05, 0x00, 0x00, 0x01, 0x00, 0x00, 0x00
        /* <DEDUP_REMOVED lines=51> */
        /*0374*/ 	.byte	0xc0, 0xd6, 0x00, 0x00


	//----- nvinfo : EIATTR_MERCURY_ISA_VERSION
	.align		4
.L_29:
        /*0378*/ 	.byte	0x03, 0x5f
        /*037a*/ 	.short	0x0101


	//----- nvinfo : EIATTR_INT_WARP_WIDE_INSTR_OFFSETS
	.align		4
        /*037c*/ 	.byte	0x04, 0x31
        /*037e*/ 	.short	(.L_31 - .L_30)


	//   ....[0]....
.L_30:
        /*0380*/ 	.word	0x000003d0


	//   ....[1]....
        /*0384*/ 	.word	0x000003e0


	//   ....[2]....
        /*0388*/ 	.word	0x000004d0


	//----- nvinfo : EIATTR_COOP_GROUP_MASK_REGIDS
	.align		4
.L_31:
        /*038c*/ 	.byte	0x04, 0x29
        /*038e*/ 	.short	(.L_33 - .L_32)


	//   ....[0]....
.L_32:
        /*0390*/ 	.word	0xffffffff


	//   ....[1]....
        /*0394*/ 	.word	0xffffffff


	//   ....[2]....
        /*0398*/ 	.word	0xffffffff


	//   ....[3]....
        /*039c*/ 	.word	0xffffffff


	//   ....[4]....
        /*03a0*/ 	.word	0xffffffff


	//   ....[5]....
        /*03a4*/ 	.word	0xffffffff


	//   ....[6]....
        /*03a8*/ 	.word	0xffffffff


	//   ....[7]....
        /*03ac*/ 	.word	0xffffffff


	//   ....[8]....
        /*03b0*/ 	.word	0xffffffff


	//   ....[9]....
        /*03b4*/ 	.word	0xffffffff


	//   ....[10]....
        /*03b8*/ 	.word	0xffffffff


	//   ....[11]....
        /*03bc*/ 	.word	0xffffffff


	//   ....[12]....
        /*03c0*/ 	.word	0xffffffff


	//   ....[13]....
        /*03c4*/ 	.word	0xffffffff


	//   ....[14]....
        /*03c8*/ 	.word	0xffffffff


	//   ....[15]....
        /*03cc*/ 	.word	0xffffffff


	//   ....[16]....
        /*03d0*/ 	.word	0xffffffff


	//   ....[17]....
        /*03d4*/ 	.word	0xffffffff


	//   ....[18]....
        /*03d8*/ 	.word	0xffffffff


	//   ....[19]....
        /*03dc*/ 	.word	0xffffffff


	//   ....[20]....
        /*03e0*/ 	.word	0xffffffff


	//   ....[21]....
        /*03e4*/ 	.word	0xffffffff


	//   ....[22]....
        /*03e8*/ 	.word	0xffffffff


	//   ....[23]....
        /*03ec*/ 	.word	0xffffffff


	//   ....[24]....
        /*03f0*/ 	.word	0xffffffff


	//   ....[25]....
        /*03f4*/ 	.word	0xffffffff


	//   ....[26]....
        /*03f8*/ 	.word	0xffffffff


	//   ....[27]....
        /*03fc*/ 	.word	0xffffffff


	//   ....[28]....
        /*0400*/ 	.word	0xffffffff


	//   ....[29]....
        /*0404*/ 	.word	0x0500000f


	//   ....[30]....
        /*0408*/ 	.word	0x0500000f


	//   ....[31]....
        /*040c*/ 	.word	0x0500000f


	//   ....[32]....
        /*0410*/ 	.word	0x0500000f


	//   ....[33]....
        /*0414*/ 	.word	0x0500000f


	//   ....[34]....
        /*0418*/ 	.word	0x0500000f


	//   ....[35]....
        /*041c*/ 	.word	0x0500000f


	//   ....[36]....
        /*0420*/ 	.word	0x0500000f


	//   ....[37]....
        /*0424*/ 	.word	0x0500000f


	//   ....[38]....
        /*0428*/ 	.word	0x0500000f


	//   ....[39]....
        /*042c*/ 	.word	0x0500000f


	//   ....[40]....
        /*0430*/ 	.word	0x0500000f


	//   ....[41]....
        /*0434*/ 	.word	0x0500000f


	//   ....[42]....
        /*0438*/ 	.word	0x0500000f


	//   ....[43]....
        /*043c*/ 	.word	0x0500000f


	//   ....[44]....
        /*0440*/ 	.word	0x0500000f


	//   ....[45]....
        /*0444*/ 	.word	0x0500000f


	//----- nvinfo : EIATTR_COOP_GROUP_INSTR_OFFSETS
	.align		4
.L_33:
        /*0448*/ 	.byte	0x04, 0x28
        /*044a*/ 	.short	(.L_35 - .L_34)


	//   ....[0]....
.L_34:
        /*044c*/ 	.word	0x00000070


	//   ....[1]....
        /*0450*/ 	.word	0x00000080


	//   ....[2]....
        /*0454*/ 	.word	0x00000140


	//   ....[3]....
        /*0458*/ 	.word	0x000002d0


	//   ....[4]....
        /*045c*/ 	.word	0x00000fe0


	//   ....[5]....
        /*0460*/ 	.word	0x00001a50


	//   ....[6]....
        /*0464*/ 	.word	0x00001b60


	//   ....[7]....
        /*0468*/ 	.word	0x00001bf0


	//   ....[8]....
        /*046c*/ 	.word	0x00001c80


	//   ....[9]....
        /*0470*/ 	.word	0x00001d10


	//   ....[10]....
        /*0474*/ 	.word	0x00001da0


	//   ....[11]....
        /*0478*/ 	.word	0x00001e30


	//   ....[12]....
        /*047c*/ 	.word	0x00001ec0


	//   ....[13]....
        /*0480*/ 	.word	0x00002510


	//   ....[14]....
        /*0484*/ 	.word	0x000025c0


	//   ....[15]....
        /*0488*/ 	.word	0x00002650


	//   ....[16]....
        /*048c*/ 	.word	0x000026e0


	//   ....[17]....
        /*0490*/ 	.word	0x00002770


	//   ....[18]....
        /*0494*/ 	.word	0x00002800


	//   ....[19]....
        /*0498*/ 	.word	0x00002890


	//   ....[20]....
        /*049c*/ 	.word	0x00002920


	//   ....[21]....
        /*04a0*/ 	.word	0x000030c0


	//   ....[22]....
        /*04a4*/ 	.word	0x000031d0


	//   ....[23]....
        /*04a8*/ 	.word	0x00003260


	//   ....[24]....
        /*04ac*/ 	.word	0x000032f0


	//   ....[25]....
        /*04b0*/ 	.word	0x00003380


	//   ....[26]....
        /*04b4*/ 	.word	0x00003410


	//   ....[27]....
        /*04b8*/ 	.word	0x000034a0


	//   ....[28]....
        /*04bc*/ 	.word	0x00003530


	//   ....[29]....
        /*04c0*/ 	.word	0x0000d980


	//   ....[30]....
        /*04c4*/ 	.word	0x0000dac0


	//   ....[31]....
        /*04c8*/ 	.word	0x0000db90


	//   ....[32]....
        /*04cc*/ 	.word	0x0000dc40


	//   ....[33]....
        /*04d0*/ 	.word	0x0000dcf0


	//   ....[34]....
        /*04d4*/ 	.word	0x0000dda0


	//   ....[35]....
        /*04d8*/ 	.word	0x0000de50


	//   ....[36]....
        /*04dc*/ 	.word	0x0000df00


	//   ....[37]....
        /*04e0*/ 	.word	0x0000dfb0


	//   ....[38]....
        /*04e4*/ 	.word	0x0000e140


	//   ....[39]....
        /*04e8*/ 	.word	0x0000e210


	//   ....[40]....
        /*04ec*/ 	.word	0x0000e2c0


	//   ....[41]....
        /*04f0*/ 	.word	0x0000e370


	//   ....[42]....
        /*04f4*/ 	.word	0x0000e420


	//   ....[43]....
        /*04f8*/ 	.word	0x0000e4d0


	//   ....[44]....
        /*04fc*/ 	.word	0x0000e580


	//   ....[45]....
        /*0500*/ 	.word	0x0000e630


	//----- nvinfo : EIATTR_REG_RECONFIG
	.align		4
.L_35:
        /*0504*/ 	.byte	0x01, 0x54
	.zero		2


	//----- nvinfo : EIATTR_SYSCALL_OFFSETS
	.align		4
        /*0508*/ 	.byte	0x04, 0x46
        /*050a*/ 	.short	(.L_37 - .L_36)


	//   ....[0]....
.L_36:
        /*050c*/ 	.word	0x00001120


	//   ....[1]....
        /*0510*/ 	.word	0x00001250


	//   ....[2]....
        /*0514*/ 	.word	0x00001340


	//   ....[3]....
        /*0518*/ 	.word	0x0000b410


	//   ....[4]....
        /*051c*/ 	.word	0x0000b550


	//----- nvinfo : EIATTR_MBARRIER_INSTR_OFFSETS
	.align		4
.L_37:
        /*0520*/ 	.byte	0x04, 0x39
        /*0522*/ 	.short	(.L_39 - .L_38)


	//   ....[0]....
.L_38:
        /*0524*/ 	.word	0x00000240
        /*0528*/ 	.word	0x000000ff
        /*052c*/ 	.word	0x00000000
        /*0530*/ 	.short	0x0100
        /*0532*/ 	.byte	0x08
	.zero		1


	//   ....[1]....
        /*0534*/ 	.word	0x00000250
        /*0538*/ 	.word	0x000000ff
        /*053c*/ 	.word	0x00000020
        /*0540*/ 	.short	0x0100
        /*0542*/ 	.byte	0x08
	.zero		1


	//   ....[2]....
        /*0544*/ 	.word	0x00000260
        /*0548*/ 	.word	0x000000ff
        /*054c*/ 	.word	0x00000008
        /*0550*/ 	.short	0x0100
        /*0552*/ 	.byte	0x08
	.zero		1


	//   ....[3]....
        /*0554*/ 	.word	0x00000270
        /*0558*/ 	.word	0x000000ff
        /*055c*/ 	.word	0x00000028
        /*0560*/ 	.short	0x0100
        /*0562*/ 	.byte	0x08
	.zero		1


	//   ....[4]....
        /*0564*/ 	.word	0x00000280
        /*0568*/ 	.word	0x000000ff
        /*056c*/ 	.word	0x00000010
        /*0570*/ 	.short	0x0100
        /*0572*/ 	.byte	0x08
	.zero		1


	//   ....[5]....
        /*0574*/ 	.word	0x00000290
        /*0578*/ 	.word	0x000000ff
        /*057c*/ 	.word	0x00000030
        /*0580*/ 	.short	0x0100
        /*0582*/ 	.byte	0x08
	.zero		1


	//   ....[6]....
        /*0584*/ 	.word	0x000002a0
        /*0588*/ 	.word	0x000000ff
        /*058c*/ 	.word	0x00000018
        /*0590*/ 	.short	0x0100
        /*0592*/ 	.byte	0x08
	.zero		1


	//   ....[7]....
        /*0594*/ 	.word	0x000002b0
        /*0598*/ 	.word	0x000000ff
        /*059c*/ 	.word	0x00000038
        /*05a0*/ 	.short	0x0100
        /*05a2*/ 	.byte	0x08
	.zero		1


	//   ....[8]....
        /*05a4*/ 	.word	0x00000540
        /*05a8*/ 	.word	0x000000ff
        /*05ac*/ 	.word	0x00000050
        /*05b0*/ 	.short	0x0100
        /*05b2*/ 	.byte	0x06
	.zero		1


	//   ....[9]....
        /*05b4*/ 	.word	0x000005d0
        /*05b8*/ 	.word	0x000000ff
        /*05bc*/ 	.word	0x00000058
        /*05c0*/ 	.short	0x0100
        /*05c2*/ 	.byte	0x06
	.zero		1


	//   ....[10]....
        /*05c4*/ 	.word	0x00001410
        /*05c8*/ 	.word	0x00000003
        /*05cc*/ 	.word	0x00000000
        /*05d0*/ 	.short	0x010a
        /*05d2*/ 	.byte	0x3f
	.zero		1


	//   ....[11]....
        /*05d4*/ 	.word	0x00001450
        /*05d8*/ 	.word	0x00000003
        /*05dc*/ 	.word	0x00000000
        /*05e0*/ 	.short	0x010a
        /*05e2*/ 	.byte	0x3f
	.zero		1


	//   ....[12]....
        /*05e4*/ 	.word	0x00001700
        /*05e8*/ 	.word	0x00000000
        /*05ec*/ 	.word	0x00000000
        /*05f0*/ 	.short	0x010a
        /*05f2*/ 	.byte	0x3f
	.zero		1


	//   ....[13]....
        /*05f4*/ 	.word	0x000022a0
        /*05f8*/ 	.word	0x00000000
        /*05fc*/ 	.word	0x00000000
        /*0600*/ 	.short	0x010a
        /*0602*/ 	.byte	0x3f
	.zero		1


	//   ....[14]....
        /*0604*/ 	.word	0x00002b50
        /*0608*/ 	.word	0x00000004
        /*060c*/ 	.word	0x00000000
        /*0610*/ 	.short	0x010a
        /*0612*/ 	.byte	0x3f
	.zero		1


	//   ....[15]....
        /*0614*/ 	.word	0x00002da0
        /*0618*/ 	.word	0x00000000
        /*061c*/ 	.word	0x00000000
        /*0620*/ 	.short	0x0101
        /*0622*/ 	.byte	0x3f
	.zero		1


	//   ....[16]....
        /*0624*/ 	.word	0x00002f30
        /*0628*/ 	.word	0x00000004
        /*062c*/ 	.word	0x00000000
        /*0630*/ 	.short	0x010a
        /*0632*/ 	.byte	0x3f
	.zero		1


	//   ....[17]....
        /*0634*/ 	.word	0x000038e0
        /*0638*/ 	.word	0x000000ae
        /*063c*/ 	.word	0x00000000
        /*0640*/ 	.short	0x0101
        /*0642*/ 	.byte	0x3f
	.zero		1


	//   ....[18]....
        /*0644*/ 	.word	0x00003af0
        /*0648*/ 	.word	0x000000ff
        /*064c*/ 	.word	0x00000000
        /*0650*/ 	.short	0x0101
        /*0652*/ 	.byte	0x04
	.zero		1


	//   ....[19]....
        /*0654*/ 	.word	0x0000ba30
        /*0658*/ 	.word	0x00000024
        /*065c*/ 	.word	0x00000020
        /*0660*/ 	.short	0x010a
        /*0662*/ 	.byte	0x3f
	.zero		1


	//   ....[20]....
        /*0664*/ 	.word	0x0000cf70
        /*0668*/ 	.word	0x00000003
        /*066c*/ 	.word	0x00000058
        /*0670*/ 	.short	0x0101
        /*0672*/ 	.byte	0x3f
	.zero		1


	//   ....[21]....
        /*0674*/ 	.word	0x0000d750
        /*0678*/ 	.word	0x00000007
        /*067c*/ 	.word	0x00000000
        /*0680*/ 	.short	0x010a
        /*0682*/ 	.byte	0x3f
	.zero		1


	//   ....[22]....
        /*0684*/ 	.word	0x0000d7c0
        /*0688*/ 	.word	0x00000008
        /*068c*/ 	.word	0x00000000
        /*0690*/ 	.short	0x010a
        /*0692*/ 	.byte	0x3f
	.zero		1


	//   ....[23]....
        /*0694*/ 	.word	0x0000d850
        /*0698*/ 	.word	0x0000000b
        /*069c*/ 	.word	0x00000000
        /*06a0*/ 	.short	0x010a
        /*06a2*/ 	.byte	0x3f
	.zero		1


	//   ....[24]....
        /*06a4*/ 	.word	0x0000d8e0
        /*06a8*/ 	.word	0x00000003
        /*06ac*/ 	.word	0x00000000
        /*06b0*/ 	.short	0x010a
        /*06b2*/ 	.byte	0x3f
	.zero		1


	//   ....[25]....
        /*06b4*/ 	.word	0x0000d9b0
        /*06b8*/ 	.word	0x00000003
        /*06bc*/ 	.word	0x00000000
        /*06c0*/ 	.short	0x010a
        /*06c2*/ 	.byte	0x3f
	.zero		1


	//   ....[26]....
        /*06c4*/ 	.word	0x0000dfe0
        /*06c8*/ 	.word	0x00000000
        /*06cc*/ 	.word	0x00000000
        /*06d0*/ 	.short	0x010a
        /*06d2*/ 	.byte	0x3f
	.zero		1


	//   ....[27]....
        /*06d4*/ 	.word	0x0000e030
        /*06d8*/ 	.word	0x00000004
        /*06dc*/ 	.word	0x00000000
        /*06e0*/ 	.short	0x010a
        /*06e2*/ 	.byte	0x3f
	.zero		1


	//   ....[28]....
        /*06e4*/ 	.word	0x0000e6e0
        /*06e8*/ 	.word	0x00000024
        /*06ec*/ 	.word	0x00000020
        /*06f0*/ 	.short	0x010a
        /*06f2*/ 	.byte	0x3f
	.zero		1


	//   ....[29]....
        /*06f4*/ 	.word	0x0000e7b0
        /*06f8*/ 	.word	0x00000007
        /*06fc*/ 	.word	0x00000000
        /*0700*/ 	.short	0x010a
        /*0702*/ 	.byte	0x3f
	.zero		1


	//   ....[30]....
        /*0704*/ 	.word	0x0000e800
        /*0708*/ 	.word	0x00000008
        /*070c*/ 	.word	0x00000000
        /*0710*/ 	.short	0x010a
        /*0712*/ 	.byte	0x3f
	.zero		1


	//   ....[31]....
        /*0714*/ 	.word	0x0000e850
        /*0718*/ 	.word	0x0000000b
        /*071c*/ 	.word	0x00000000
        /*0720*/ 	.short	0x010a
        /*0722*/ 	.byte	0x3f
	.zero		1


	//----- nvinfo : EIATTR_NUM_MBARRIERS
	.align		4
.L_39:
        /*0724*/ 	.byte	0x03, 0x38
        /*0726*/ 	.short	0x000a


	//----- nvinfo : EIATTR_EXIT_INSTR_OFFSETS
	.align		4
        /*0728*/ 	.byte	0x04, 0x1c
        /*072a*/ 	.short	(.L_41 - .L_40)


	//   ....[0]....
.L_40:
        /*072c*/ 	.word	0x00000620


	//   ....[1]....
        /*0730*/ 	.word	0x00000f20


	//   ....[2]....
        /*0734*/ 	.word	0x0000a910


	//   ....[3]....
        /*0738*/ 	.word	0x0000afa0


	//   ....[4]....
        /*073c*/ 	.word	0x0000d930


	//----- nvinfo : EIATTR_MAX_THREADS
	.align		4
.L_41:
        /*0740*/ 	.byte	0x04, 0x05
        /*0742*/ 	.short	(.L_43 - .L_42)
.L_42:
        /*0744*/ 	.word	0x00000180
        /*0748*/ 	.word	0x00000001
        /*074c*/ 	.word	0x00000001


	//----- nvinfo : EIATTR_CRS_STACK_SIZE
	.align		4
.L_43:
        /*0750*/ 	.byte	0x04, 0x1e
        /*0752*/ 	.short	(.L_45 - .L_44)
.L_44:
        /*0754*/ 	.word	0x00000000


	//----- nvinfo : EIATTR_CBANK_PARAM_SIZE
	.align		4
.L_45:
        /*0758*/ 	.byte	0x03, 0x19
        /*075a*/ 	.short	0x0470


	//----- nvinfo : EIATTR_PARAM_CBANK
	.align		4
        /*075c*/ 	.byte	0x04, 0x0a
        /*075e*/ 	.short	(.L_47 - .L_46)
	.align		4
.L_46:
        /*0760*/ 	.word	index@(.nv.constant0._ZN7cutlass13device_kernelINS_4gemm6kernel13GemmUniversalIN4cute5tupleIJiiiiEEENS1_10collective13CollectiveMmaINS1_39MainloopSm90TmaGmmaRmemAWarpSpecializedILi4ENS5_IJNS4_1CILi1EEESB_SB_EEENS1_35KernelTmaWarpSpecializedCooperativeEEENS5_IJNSA_ILi128EEENSA_ILi256EEENSA_ILi32EEEEEEfNS5_IJSB_llEEEfSJ_NS4_8TiledMMAINS4_8MMA_AtomIJNS4_4SM904GMMA30MMA_64x256x8_F32TF32TF32_RS_TNILNSN_7ScaleInE1ELSP_1EEEEEENS4_6LayoutINS5_IJNSA_ILi2EEESB_SB_EEENS5_IJSB_NSA_ILi0EEESV_EEEEENS5_IJNS4_10UnderscoreESY_SY_EEEEENS4_13SM90_TMA_LOADENS4_14ComposedLayoutINS4_7SwizzleILi1ELi4ELi3EEENS4_18smem_ptr_flag_bitsILi32EEENSS_INS5_IJNSA_ILi8EEES17_EEENS5_IJSB_S17_EEEEEEENS4_9Copy_AtomIJNS4_39AutoVectorizingCopyWithAssumedAlignmentILi128EEEfEEENS4_8identityES11_S1B_vS1G_EENS_8epilogue10collective6detail29Sm90TmaWarpSpecializedAdapterINS1J_15DefaultEpilogueIfNS5_IJlSB_lEEES1N_NS1I_6thread17LinearCombinationIfLi1EffLNS1O_9ScaleType4KindE0ELNS_15FloatRoundStyleE2EfEENS1_15EpilogueDefaultEEEEEvvEEEEvNT_6ParamsE)
        /*0764*/ 	.short	0x0210
        /*0766*/ 	.short	0x0470


	//----- nvinfo : EIATTR_SW_WAR
	.align		4
.L_47:
        /*0768*/ 	.byte	0x04, 0x36
        /*076a*/ 	.short	(.L_49 - .L_48)
.L_48:
        /*076c*/ 	.word	0x00000008
.L_49:


//--------------------- .nv.callgraph             --------------------------
	.section	.nv.callgraph,"",@"SHT_CUDA_CALLGRAPH"
	.align	4
	.sectionentsize	8
	.align		4
        /*0000*/ 	.word	0x00000000
	.align		4
        /*0004*/ 	.word	0xffffffff
	.align		4
        /*0008*/ 	.word	index@(_ZN7cutlass13device_kernelINS_4gemm6kernel13GemmUniversalIN4cute5tupleIJiiiiEEENS1_10collective13CollectiveMmaINS1_39MainloopSm90TmaGmmaRmemAWarpSpecializedILi4ENS5_IJNS4_1CILi1EEESB_SB_EEENS1_35KernelTmaWarpSpecializedCooperativeEEENS5_IJNSA_ILi128EEENSA_ILi256EEENSA_ILi32EEEEEEfNS5_IJSB_llEEEfSJ_NS4_8TiledMMAINS4_8MMA_AtomIJNS4_4SM904GMMA30MMA_64x256x8_F32TF32TF32_RS_TNILNSN_7ScaleInE1ELSP_1EEEEEENS4_6LayoutINS5_IJNSA_ILi2EEESB_SB_EEENS5_IJSB_NSA_ILi0EEESV_EEEEENS5_IJNS4_10UnderscoreESY_SY_EEEEENS4_13SM90_TMA_LOADENS4_14ComposedLayoutINS4_7SwizzleILi1ELi4ELi3EEENS4_18smem_ptr_flag_bitsILi32EEENSS_INS5_IJNSA_ILi8EEES17_EEENS5_IJSB_S17_EEEEEEENS4_9Copy_AtomIJNS4_39AutoVectorizingCopyWithAssumedAlignmentILi128EEEfEEENS4_8identityES11_S1B_vS1G_EENS_8epilogue10collective6detail29Sm90TmaWarpSpecializedAdapterINS1J_15DefaultEpilogueIfNS5_IJlSB_lEEES1N_NS1I_6thread17LinearCombinationIfLi1EffLNS1O_9ScaleType4KindE0ELNS_15FloatRoundStyleE2EfEENS1_15EpilogueDefaultEEEEEvvEEEEvNT_6ParamsE)
	.align		4
        /*000c*/ 	.word	index@(__assertfail)
	.align		4
        /*0010*/ 	.word	0x00000000
	.align		4
        /*0014*/ 	.word	0xfffffffe
	.align		4
        /*0018*/ 	.word	0x00000000
	.align		4
        /*001c*/ 	.word	0xfffffffd
	.align		4
        /*0020*/ 	.word	0x00000000
	.align		4
        /*0024*/ 	.word	0xfffffffc


//--------------------- .nv.constant4             --------------------------
	.section	.nv.constant4,"a",@progbits
	.align	8
	.align		8
.nv.constant4:
        /*0000*/ 	.dword	__assertfail
	.align		8
        /*0008*/ 	.dword	__unnamed_1
	.align		8
        /*0010*/ 	.dword	__unnamed_2
	.align		8
        /*0018*/ 	.dword	__unnamed_3
	.align		8
        /*0020*/ 	.dword	_ZN40_INTERNAL_e3990bfb_4_k_cu_86f70b57_385764cuda3std3__45__cpo5beginE
	.align		8
        /*0028*/ 	.dword	_ZN40_INTERNAL_e3990bfb_4_k_cu_86f70b57_385764cuda3std3__45__cpo3endE
	.align		8
        /*0030*/ 	.dword	_ZN40_INTERNAL_e3990bfb_4_k_cu_86f70b57_385764cuda3std3__45__cpo6cbeginE
	.align		8
        /*0038*/ 	.dword	_ZN40_INTERNAL_e3990bfb_4_k_cu_86f70b57_385764cuda3std3__45__cpo4cendE
	.align		8
        /*0040*/ 	.dword	_ZN40_INTERNAL_e3990bfb_4_k_cu_86f70b57_385764cuda3std3__442_GLOBAL__N__e3990bfb_4_k_cu_86f70b57_385766ignoreE
	.align		8
        /*0048*/ 	.dword	_ZN40_INTERNAL_e3990bfb_4_k_cu_86f70b57_385764cuda3std3__419piecewise_constructE
	.align		8
        /*0050*/ 	.dword	_ZN40_INTERNAL_e3990bfb_4_k_cu_86f70b57_385764cuda3std3__48in_placeE
	.align		8
        /*0058*/ 	.dword	_ZN40_INTERNAL_e3990bfb_4_k_cu_86f70b57_385764cuda3std6ranges3__45__cpo4swapE
	.align		8
        /*0060*/ 	.dword	_ZN40_INTERNAL_e3990bfb_4_k_cu_86f70b57_385764cuda3std6ranges3__45__cpo9iter_moveE
	.align		8
        /*0068*/ 	.dword	_ZN40_INTERNAL_e3990bfb_4_k_cu_86f70b57_385764cute7productE
	.align		8
        /*0070*/ 	.dword	_ZN40_INTERNAL_e3990bfb_4_k_cu_86f70b57_385764cute1_E
	.align		8
        /*0078*/ 	.dword	$str$24
	.align		8
        /*0080*/ 	.dword	$str$25


//--------------------- .text._ZN7cutlass13device_kernelINS_4gemm6kernel13GemmUniversalIN4cute5tupleIJiiiiEEENS1_10collective13CollectiveMmaINS1_39MainloopSm90TmaGmmaRmemAWarpSpecializedILi4ENS5_IJNS4_1CILi1EEESB_SB_EEENS1_35KernelTmaWarpSpecializedCooperativeEEENS5_IJNSA_ILi128EEENSA_ILi256EEENSA_ILi32EEEEEEfNS5_IJSB_llEEEfSJ_NS4_8TiledMMAINS4_8MMA_AtomIJNS4_4SM904GMMA30MMA_64x256x8_F32TF32TF32_RS_TNILNSN_7ScaleInE1ELSP_1EEEEEENS4_6LayoutINS5_IJNSA_ILi2EEESB_SB_EEENS5_IJSB_NSA_ILi0EEESV_EEEEENS5_IJNS4_10UnderscoreESY_SY_EEEEENS4_13SM90_TMA_LOADENS4_14ComposedLayoutINS4_7SwizzleILi1ELi4ELi3EEENS4_18smem_ptr_flag_bitsILi32EEENSS_INS5_IJNSA_ILi8EEES17_EEENS5_IJSB_S17_EEEEEEENS4_9Copy_AtomIJNS4_39AutoVectorizingCopyWithAssumedAlignmentILi128EEEfEEENS4_8identityES11_S1B_vS1G_EENS_8epilogue10collective6detail29Sm90TmaWarpSpecializedAdapterINS1J_15DefaultEpilogueIfNS5_IJlSB_lEEES1N_NS1I_6thread17LinearCombinationIfLi1EffLNS1O_9ScaleType4KindE0ELNS_15FloatRoundStyleE2EfEENS1_15EpilogueDefaultEEEEEvvEEEEvNT_6ParamsE --------------------------
	.section	.text._ZN7cutlass13device_kernelINS_4gemm6kernel13GemmUniversalIN4cute5tupleIJiiiiEEENS1_10collective13CollectiveMmaINS1_39MainloopSm90TmaGmmaRmemAWarpSpecializedILi4ENS5_IJNS4_1CILi1EEESB_SB_EEENS1_35KernelTmaWarpSpecializedCooperativeEEENS5_IJNSA_ILi128EEENSA_ILi256EEENSA_ILi32EEEEEEfNS5_IJSB_llEEEfSJ_NS4_8TiledMMAINS4_8MMA_AtomIJNS4_4SM904GMMA30MMA_64x256x8_F32TF32TF32_RS_TNILNSN_7ScaleInE1ELSP_1EEEEEENS4_6LayoutINS5_IJNSA_ILi2EEESB_SB_EEENS5_IJSB_NSA_ILi0EEESV_EEEEENS5_IJNS4_10UnderscoreESY_SY_EEEEENS4_13SM90_TMA_LOADENS4_14ComposedLayoutINS4_7SwizzleILi1ELi4ELi3EEENS4_18smem_ptr_flag_bitsILi32EEENSS_INS5_IJNSA_ILi8EEES17_EEENS5_IJSB_S17_EEEEEEENS4_9Copy_AtomIJNS4_39AutoVectorizingCopyWithAssumedAlignmentILi128EEEfEEENS4_8identityES11_S1B_vS1G_EENS_8epilogue10collective6detail29Sm90TmaWarpSpecializedAdapterINS1J_15DefaultEpilogueIfNS5_IJlSB_lEEES1N_NS1I_6thread17LinearCombinationIfLi1EffLNS1O_9ScaleType4KindE0ELNS_15FloatRoundStyleE2EfEENS1_15EpilogueDefaultEEEEEvvEEEEvNT_6ParamsE,"ax",@progbits
	.align	128
.text._ZN7cutlass13device_kernelINS_4gemm6kernel13GemmUniversalIN4cute5tupleIJiiiiEEENS1_10collective13CollectiveMmaINS1_39MainloopSm90TmaGmmaRmemAWarpSpecializedILi4ENS5_IJNS4_1CILi1EEESB_SB_EEENS1_35KernelTmaWarpSpecializedCooperativeEEENS5_IJNSA_ILi128EEENSA_ILi256EEENSA_ILi32EEEEEEfNS5_IJSB_llEEEfSJ_NS4_8TiledMMAINS4_8MMA_AtomIJNS4_4SM904GMMA30MMA_64x256x8_F32TF32TF32_RS_TNILNSN_7ScaleInE1ELSP_1EEEEEENS4_6LayoutINS5_IJNSA_ILi2EEESB_SB_EEENS5_IJSB_NSA_ILi0EEESV_EEEEENS5_IJNS4_10UnderscoreESY_SY_EEEEENS4_13SM90_TMA_LOADENS4_14ComposedLayoutINS4_7SwizzleILi1ELi4ELi3EEENS4_18smem_ptr_flag_bitsILi32EEENSS_INS5_IJNSA_ILi8EEES17_EEENS5_IJSB_S17_EEEEEEENS4_9Copy_AtomIJNS4_39AutoVectorizingCopyWithAssumedAlignmentILi128EEEfEEENS4_8identityES11_S1B_vS1G_EENS_8epilogue10collective6detail29Sm90TmaWarpSpecializedAdapterINS1J_15DefaultEpilogueIfNS5_IJlSB_lEEES1N_NS1I_6thread17LinearCombinationIfLi1EffLNS1O_9ScaleType4KindE0ELNS_15FloatRoundStyleE2EfEENS1_15EpilogueDefaultEEEEEvvEEEEvNT_6ParamsE:
        .type           _ZN7cutlass13device_kernelINS_4gemm6kernel13GemmUniversalIN4cute5tupleIJiiiiEEENS1_10collective13CollectiveMmaINS1_39MainloopSm90TmaGmmaRmemAWarpSpecializedILi4ENS5_IJNS4_1CILi1EEESB_SB_EEENS1_35KernelTmaWarpSpecializedCooperativeEEENS5_IJNSA_ILi128EEENSA_ILi256EEENSA_ILi32EEEEEEfNS5_IJSB_llEEEfSJ_NS4_8TiledMMAINS4_8MMA_AtomIJNS4_4SM904GMMA30MMA_64x256x8_F32TF32TF32_RS_TNILNSN_7ScaleInE1ELSP_1EEEEEENS4_6LayoutINS5_IJNSA_ILi2EEESB_SB_EEENS5_IJSB_NSA_ILi0EEESV_EEEEENS5_IJNS4_10UnderscoreESY_SY_EEEEENS4_13SM90_TMA_LOADENS4_14ComposedLayoutINS4_7SwizzleILi1ELi4ELi3EEENS4_18smem_ptr_flag_bitsILi32EEENSS_INS5_IJNSA_ILi8EEES17_EEENS5_IJSB_S17_EEEEEEENS4_9Copy_AtomIJNS4_39AutoVectorizingCopyWithAssumedAlignmentILi128EEEfEEENS4_8identityES11_S1B_vS1G_EENS_8epilogue10collective6detail29Sm90TmaWarpSpecializedAdapterINS1J_15DefaultEpilogueIfNS5_IJlSB_lEEES1N_NS1I_6thread17LinearCombinationIfLi1EffLNS1O_9ScaleType4KindE0ELNS_15FloatRoundStyleE2EfEENS1_15EpilogueDefaultEEEEEvvEEEEvNT_6ParamsE,@function
        .size           _ZN7cutlass13device_kernelINS_4gemm6kernel13GemmUniversalIN4cute5tupleIJiiiiEEENS1_10collective13CollectiveMmaINS1_39MainloopSm90TmaGmmaRmemAWarpSpecializedILi4ENS5_IJNS4_1CILi1EEESB_SB_EEENS1_35KernelTmaWarpSpecializedCooperativeEEENS5_IJNSA_ILi128EEENSA_ILi256EEENSA_ILi32EEEEEEfNS5_IJSB_llEEEfSJ_NS4_8TiledMMAINS4_8MMA_AtomIJNS4_4SM904GMMA30MMA_64x256x8_F32TF32TF32_RS_TNILNSN_7ScaleInE1ELSP_1EEEEEENS4_6LayoutINS5_IJNSA_ILi2EEESB_SB_EEENS5_IJSB_NSA_ILi0EEESV_EEEEENS5_IJNS4_10UnderscoreESY_SY_EEEEENS4_13SM90_TMA_LOADENS4_14ComposedLayoutINS4_7SwizzleILi1ELi4ELi3EEENS4_18smem_ptr_flag_bitsILi32EEENSS_INS5_IJNSA_ILi8EEES17_EEENS5_IJSB_S17_EEEEEEENS4_9Copy_AtomIJNS4_39AutoVectorizingCopyWithAssumedAlignmentILi128EEEfEEENS4_8identityES11_S1B_vS1G_EENS_8epilogue10collective6detail29Sm90TmaWarpSpecializedAdapterINS1J_15DefaultEpilogueIfNS5_IJlSB_lEEES1N_NS1I_6thread17LinearCombinationIfLi1EffLNS1O_9ScaleType4KindE0ELNS_15FloatRoundStyleE2EfEENS1_15EpilogueDefaultEEEEEvvEEEEvNT_6ParamsE,(.L_x_359 - _ZN7cutlass13device_kernelINS_4gemm6kernel13GemmUniversalIN4cute5tupleIJiiiiEEENS1_10collective13CollectiveMmaINS1_39MainloopSm90TmaGmmaRmemAWarpSpecializedILi4ENS5_IJNS4_1CILi1EEESB_SB_EEENS1_35KernelTmaWarpSpecializedCooperativeEEENS5_IJNSA_ILi128EEENSA_ILi256EEENSA_ILi32EEEEEEfNS5_IJSB_llEEEfSJ_NS4_8TiledMMAINS4_8MMA_AtomIJNS4_4SM904GMMA30MMA_64x256x8_F32TF32TF32_RS_TNILNSN_7ScaleInE1ELSP_1EEEEEENS4_6LayoutINS5_IJNSA_ILi2EEESB_SB_EEENS5_IJSB_NSA_ILi0EEESV_EEEEENS5_IJNS4_10UnderscoreESY_SY_EEEEENS4_13SM90_TMA_LOADENS4_14ComposedLayoutINS4_7SwizzleILi1ELi4ELi3EEENS4_18smem_ptr_flag_bitsILi32EEENSS_INS5_IJNSA_ILi8EEES17_EEENS5_IJSB_S17_EEEEEEENS4_9Copy_AtomIJNS4_39AutoVectorizingCopyWithAssumedAlignmentILi128EEEfEEENS4_8identityES11_S1B_vS1G_EENS_8epilogue10collective6detail29Sm90TmaWarpSpecializedAdapterINS1J_15DefaultEpilogueIfNS5_IJlSB_lEEES1N_NS1I_6thread17LinearCombinationIfLi1EffLNS1O_9ScaleType4KindE0ELNS_15FloatRoundStyleE2EfEENS1_15EpilogueDefaultEEEEEvvEEEEvNT_6ParamsE)
        .other          _ZN7cutlass13device_kernelINS_4gemm6kernel13GemmUniversalIN4cute5tupleIJiiiiEEENS1_10collective13CollectiveMmaINS1_39MainloopSm90TmaGmmaRmemAWarpSpecializedILi4ENS5_IJNS4_1CILi1EEESB_SB_EEENS1_35KernelTmaWarpSpecializedCooperativeEEENS5_IJNSA_ILi128EEENSA_ILi256EEENSA_ILi32EEEEEEfNS5_IJSB_llEEEfSJ_NS4_8TiledMMAINS4_8MMA_AtomIJNS4_4SM904GMMA30MMA_64x256x8_F32TF32TF32_RS_TNILNSN_7ScaleInE1ELSP_1EEEEEENS4_6LayoutINS5_IJNSA_ILi2EEESB_SB_EEENS5_IJSB_NSA_ILi0EEESV_EEEEENS5_IJNS4_10UnderscoreESY_SY_EEEEENS4_13SM90_TMA_LOADENS4_14ComposedLayoutINS4_7SwizzleILi1ELi4ELi3EEENS4_18smem_ptr_flag_bitsILi32EEENSS_INS5_IJNSA_ILi8EEES17_EEENS5_IJSB_S17_EEEEEEENS4_9Copy_AtomIJNS4_39AutoVectorizingCopyWithAssumedAlignmentILi128EEEfEEENS4_8identityES11_S1B_vS1G_EENS_8epilogue10collective6detail29Sm90TmaWarpSpecializedAdapterINS1J_15DefaultEpilogueIfNS5_IJlSB_lEEES1N_NS1I_6thread17LinearCombinationIfLi1EffLNS1O_9ScaleType4KindE0ELNS_15FloatRoundStyleE2EfEENS1_15EpilogueDefaultEEEEEvvEEEEvNT_6ParamsE,@"STO_CUDA_ENTRY STV_DEFAULT"
_ZN7cutlass13device_kernelINS_4gemm6kernel13GemmUniversalIN4cute5tupleIJiiiiEEENS1_10collective13CollectiveMmaINS1_39MainloopSm90TmaGmmaRmemAWarpSpecializedILi4ENS5_IJNS4_1CILi1EEESB_SB_EEENS1_35KernelTmaWarpSpecializedCooperativeEEENS5_IJNSA_ILi128EEENSA_ILi256EEENSA_ILi32EEEEEEfNS5_IJSB_llEEEfSJ_NS4_8TiledMMAINS4_8MMA_AtomIJNS4_4SM904GMMA30MMA_64x256x8_F32TF32TF32_RS_TNILNSN_7ScaleInE1ELSP_1EEEEEENS4_6LayoutINS5_IJNSA_ILi2EEESB_SB_EEENS5_IJSB_NSA_ILi0EEESV_EEEEENS5_IJNS4_10UnderscoreESY_SY_EEEEENS4_13SM90_TMA_LOADENS4_14ComposedLayoutINS4_7SwizzleILi1ELi4ELi3EEENS4_18smem_ptr_flag_bitsILi32EEENSS_INS5_IJNSA_ILi8EEES17_EEENS5_IJSB_S17_EEEEEEENS4_9Copy_AtomIJNS4_39AutoVectorizingCopyWithAssumedAlignmentILi128EEEfEEENS4_8identityES11_S1B_vS1G_EENS_8epilogue10collective6detail29Sm90TmaWarpSpecializedAdapterINS1J_15DefaultEpilogueIfNS5_IJlSB_lEEES1N_NS1I_6thread17LinearCombinationIfLi1EffLNS1O_9ScaleType4KindE0ELNS_15FloatRoundStyleE2EfEENS1_15EpilogueDefaultEEEEEvvEEEEvNT_6ParamsE:
[----:B------:R-:W0:Y:S02]  /*0000*/  LDC R1, c[0x0][0x28] ;  /* 0x00000a00ff017b82 */ /* 0x000e240000000800 */
[----:B0-----:R-:W-:Y:S01]  /*0010*/  VIADD R1, R1, 0xffffff70 ;  /* 0xffffff7001017836 */ /* 0x001fe20000000000 */
[----:B------:R-:W0:Y:S01]  /*0020*/  S2R R2, SR_TID.X ;  /* 0x0000000000027919 */ /* 0x000e220000002100 */
[----:B------:R-:W-:Y:S01]  /*0030*/  ELECT P0, URZ, PT ;  /* 0x00000000003f782f */ /* 0x000fe20003800000 */
[----:B------:R-:W-:Y:S01]  /*0040*/  BSSY B0, `(.L_x_0) ;  /* 0x000000f000007945 */ /* 0x000fe20003800000 */
[--C-:B0-----:R-:W-:Y:S02]  /*0050*/  SHF.R.U32.HI R22, RZ, 0x5, R2.reuse ;  /* 0x00000005ff167819 */ /* 0x101fe40000011602 */
[----:B------:R-:W-:-:S03]  /*0060*/  SHF.R.U32.HI R19, RZ, 0x7, R2 ;  /* 0x00000007ff137819 */ /* 0x000fc60000011602 */
[----:B------:R-:W0:Y:S04]  /*0070*/  SHFL.IDX PT, R0, R22, RZ, 0x1f ;  /* 0x00001fff16007589 */ /* 0x000e2800000e0000 */
[----:B------:R1:W2:Y:S01]  /*0080*/  SHFL.IDX PT, R5, R19, RZ, 0x1f ;  /* 0x00001fff13057589 */ /* 0x0002a200000e0000 */
[----:B0-----:R-:W-:-:S13]  /*0090*/  ISETP.NE.OR P0, PT, R0, RZ, !P0 ;  /* 0x000000ff0000720c */ /* 0x001fda0004705670 */
[----:B-12---:R-:W-:Y:S05]  /*00a0*/  @P0 BRA `(.L_x_1) ;  /* 0x0000000000200947 */ /* 0x006fea0003800000 */
[----:B------:R-:W-:Y:S02]  /*00b0*/  ULDC.64 UR4, c[0x0][0x198] ;  /* 0x0000660000047ab9 */ /* 0x000fe40000000a00 */
[----:B------:R-:W-:Y:S02]  /*00c0*/  UIADD3 UR6, UP0, UR4, 0xf0, URZ ;  /* 0x000000f004067890 */ /* 0x000fe4000ff1e03f */
[----:B------:R-:W-:Y:S02]  /*00d0*/  UIADD3 UR4, UP1, UR4, 0x1f0, URZ ;  /* 0x000001f004047890 */ /* 0x000fe4000ff3e03f */
[----:B------:R-:W-:Y:S02]  /*00e0*/  UIADD3.X UR7, URZ, UR5, URZ, UP0, !UPT ;  /* 0x000000053f077290 */ /* 0x000fe400087fe43f */
[----:B------:R-:W-:-:S07]  /*00f0*/  UIADD3.X UR5, URZ, UR5, URZ, UP1, !UPT ;  /* 0x000000053f057290 */ /* 0x000fce0008ffe43f */
[----:B------:R0:W-:Y:S02]  /*0100*/  UTMACCTL.PF [UR6] ;  /* 0x00000000060079b9 */ /* 0x0001e40008040000 */
[----:B------:R0:W-:Y:S02]  /*0110*/  UTMACCTL.PF [UR4] ;  /* 0x00000000040079b9 */ /* 0x0001e40008040000 */
[----:B0-----:R-:W-:Y:S01]  /*0120*/  NOP ;  /* 0x0000000000007918 */ /* 0x001fe20000000000 */
.L_x_1:
[----:B------:R-:W-:Y:S05]  /*0130*/  BSYNC B0 ;  /* 0x0000000000007941 */ /* 0x000fea0003800000 */
.L_x_0:
[----:B------:R-:W0:Y:S02]  /*0140*/  SHFL.IDX PT, R2, R22, RZ, 0x1f ;  /* 0x00001fff16027589 */ /* 0x000e2400000e0000 */
[----:B0-----:R-:W-:-:S13]  /*0150*/  ISETP.NE.AND P0, PT, R2, RZ, PT ;  /* 0x000000ff0200720c */ /* 0x001fda0003f05270 */
[----:B------:R-:W-:Y:S05]  /*0160*/  @P0 BRA `(.L_x_2) ;  /* 0x0000000000580947 */ /* 0x000fea0003800000 */
[----:B------:R-:W0:Y:S01]  /*0170*/  S2UR UR8, SR_CgaCtaId ;  /* 0x00000000000879c3 */ /* 0x000e220000008800 */
[----:B------:R-:W-:Y:S01]  /*0180*/  UMOV UR4, 0x400 ;  /* 0x0000040000047882 */ /* 0x000fe20000000000 */
[----:B------:R-:W-:Y:S01]  /*0190*/  UMOV UR5, 0x1 ;  /* 0x0000000100057882 */ /* 0x000fe20000000000 */
[----:B------:R-:W-:Y:S01]  /*01a0*/  UMOV UR6, 0x100 ;  /* 0x0000010000067882 */ /* 0x000fe20000000000 */
[----:B------:R-:W-:Y:S01]  /*01b0*/  ELECT P0, URZ, PT ;  /* 0x00000000003f782f */ /* 0x000fe20003800000 */
[----:B------:R-:W-:-:S04]  /*01c0*/  UIADD3 UR6, -UR6, 0x100000, URZ ;  /* 0x0010000006067890 */ /* 0x000fc8000fffe13f */
[----:B------:R-:W-:Y:S02]  /*01d0*/  USHF.L.U32 UR7, UR6, 0xb, URZ ;  /* 0x0000000b06077899 */ /* 0x000fe4000800063f */
[----:B------:R-:W-:Y:S02]  /*01e0*/  USHF.L.U32 UR6, UR6, 0x1, URZ ;  /* 0x0000000106067899 */ /* 0x000fe4000800063f */
[----:B0-----:R-:W-:Y:S02]  /*01f0*/  ULEA UR8, UR8, UR4, 0x18 ;  /* 0x0000000408087291 */ /* 0x001fe4000f8ec03f */
[----:B------:R-:W-:-:S04]  /*0200*/  UIADD3 UR4, -UR5, 0x100000, URZ ;  /* 0x0010000005047890 */ /* 0x000fc8000fffe13f */
[----:B------:R-:W-:Y:S02]  /*0210*/  USHF.L.U32 UR5, UR4, 0xb, URZ ;  /* 0x0000000b04057899 */ /* 0x000fe4000800063f */
[----:B------:R-:W-:Y:S01]  /*0220*/  USHF.L.U32 UR4, UR4, 0x1, URZ ;  /* 0x0000000104047899 */ /* 0x000fe2000800063f */
[----:B------:R-:W0:Y:S11]  /*0230*/  FENCE.VIEW.ASYNC.S ;  /* 0x00000000000073c6 */ /* 0x000e360000000000 */
[----:B0-----:R0:W1:Y:S01]  /*0240*/  SYNCS.EXCH.64 URZ, [UR8], UR4 ;  /* 0x00000004083f75b2 */ /* 0x0010620008000100 */
[----:B------:R0:W2:Y:S01]  /*0250*/  SYNCS.EXCH.64 URZ, [UR8+0x20], UR6 ;  /* 0x00002006083f75b2 */ /* 0x0000a20008000100 */
[----:B------:R0:W3:Y:S01]  /*0260*/  SYNCS.EXCH.64 URZ, [UR8+0x8], UR4 ;  /* 0x00000804083f75b2 */ /* 0x0000e20008000100 */
[----:B------:R0:W4:Y:S01]  /*0270*/  SYNCS.EXCH.64 URZ, [UR8+0x28], UR6 ;  /* 0x00002806083f75b2 */ /* 0x0001220008000100 */
[----:B------:R0:W0:Y:S01]  /*0280*/  SYNCS.EXCH.64 URZ, [UR8+0x10], UR4 ;  /* 0x00001004083f75b2 */ /* 0x0000220008000100 */
[----:B------:R0:W0:Y:S01]  /*0290*/  SYNCS.EXCH.64 URZ, [UR8+0x30], UR6 ;  /* 0x00003006083f75b2 */ /* 0x0000220008000100 */
[----:B------:R0:W0:Y:S01]  /*02a0*/  SYNCS.EXCH.64 URZ, [UR8+0x18], UR4 ;  /* 0x00001804083f75b2 */ /* 0x0000220008000100 */
[----:B------:R0:W0:Y:S01]  /*02b0*/  SYNCS.EXCH.64 URZ, [UR8+0x38], UR6 ;  /* 0x00003806083f75b2 */ /* 0x0000220008000100 */
[----:B------:R-:W-:Y:S01]  /*02c0*/  NOP ;  /* 0x0000000000007918 */ /* 0x000fe20000000000 */
.L_x_2:
[----:B------:R-:W5:Y:S01]  /*02d0*/  SHFL.IDX PT, R2, R22, RZ, 0x1f ;  /* 0x00001fff16027589 */ /* 0x000f6200000e0000 */
[----:B------:R-:W1:Y:S01]  /*02e0*/  LDC R3, c[0x0][0x65c] ;  /* 0x00019700ff037b82 */ /* 0x000e620000000800 */
[----:B------:R-:W-:Y:S02]  /*02f0*/  ELECT P0, URZ, PT ;  /* 0x00000000003f782f */ /* 0x000fe40003800000 */
[C---:B------:R-:W-:Y:S01]  /*0300*/  ISETP.NE.AND P2, PT, R5.reuse, RZ, PT ;  /* 0x000000ff0500720c */ /* 0x040fe20003f45270 */
[----:B------:R-:W2:Y:S01]  /*0310*/  S2R R4, SR_CTAID.Y ;  /* 0x0000000000047919 */ /* 0x000ea20000002600 */
[----:B0-----:R-:W-:Y:S01]  /*0320*/  UMOV UR4, 0x20 ;  /* 0x0000002000047882 */ /* 0x001fe20000000000 */
[----:B------:R-:W-:Y:S01]  /*0330*/  VIADD R10, R5, 0xffffffff ;  /* 0xffffffff050a7836 */ /* 0x000fe20000000000 */
[----:B------:R-:W-:Y:S01]  /*0340*/  NOP ;  /* 0x0000000000007918 */ /* 0x000fe20000000000 */
[----:B------:R-:W-:-:S03]  /*0350*/  NOP ;  /* 0x0000000000007918 */ /* 0x000fc60000000000 */
[----:B------:R-:W-:Y:S02]  /*0360*/  ISETP.GE.U32.AND P1, PT, R10, 0x2, PT ;  /* 0x000000020a00780c */ /* 0x000fe40003f26070 */
[----:B-----5:R-:W-:Y:S02]  /*0370*/  ISETP.NE.OR P0, PT, R2, RZ, !P0 ;  /* 0x000000ff0200720c */ /* 0x020fe40004705670 */
[----:B-1----:R-:W-:Y:S01]  /*0380*/  ISETP.NE.AND P3, PT, R3, 0x1, PT ;  /* 0x000000010300780c */ /* 0x002fe20003f65270 */
[----:B------:R-:W0:Y:S01]  /*0390*/  S2R R2, SR_CTAID.X ;  /* 0x0000000000027919 */ /* 0x000e220000002500 */
[----:B------:R-:W-:-:S04]  /*03a0*/  SHF.R.S32.HI R3, RZ, 0x1f, R0 ;  /* 0x0000001fff037819 */ /* 0x000fc80000011400 */
[----:B------:R-:W-:-:S04]  /*03b0*/  LEA.HI R3, R3, R0, RZ, 0x2 ;  /* 0x0000000003037211 */ /* 0x000fc800078f10ff */
[----:B------:R-:W-:Y:S01]  /*03c0*/  LOP3.LUT R3, R3, 0xfffffffc, RZ, 0xc0, !PT ;  /* 0xfffffffc03037812 */ /* 0x000fe200078ec0ff */
[----:B------:R-:W-:Y:S01]  /*03d0*/  VOTEU.ALL UP0, P0 ;  /* 0x00000000003f7886 */ /* 0x000fe20000000000 */
[----:B------:R-:W-:Y:S01]  /*03e0*/  VOTEU.ALL UP1, P0 ;  /* 0x00000000003f7886 */ /* 0x000fe20000020000 */
[----:B------:R-:W0:Y:S01]  /*03f0*/  @P3 LDC R9, c[0x0][0x10] ;  /* 0x00000400ff093b82 */ /* 0x000e220000000800 */
[----:B--2---:R-:W-:Y:S02]  /*0400*/  @P3 IMAD.MOV.U32 R6, RZ, RZ, R4 ;  /* 0x000000ffff063224 */ /* 0x004fe400078e0004 */
[----:B------:R-:W-:Y:S01]  /*0410*/  IMAD.IADD R0, R0, 0x1, -R3 ;  /* 0x0000000100007824 */ /* 0x000fe200078e0a03 */
[----:B------:R-:W-:Y:S01]  /*0420*/  @!UP0 UMOV UR6, 0x400 ;  /* 0x0000040000068882 */ /* 0x000fe20000000000 */
[----:B------:R-:W-:-:S04]  /*0430*/  @!UP0 UIADD3 UR4, -UR4, 0x100000, URZ ;  /* 0x0010000004048890 */ /* 0x000fc8000fffe13f */
[----:B------:R-:W-:Y:S02]  /*0440*/  @!UP0 USHF.L.U32 UR5, UR4, 0xb, URZ ;  /* 0x0000000b04058899 */ /* 0x000fe4000800063f */
[----:B------:R-:W-:Y:S01]  /*0450*/  @!UP0 USHF.L.U32 UR4, UR4, 0x1, URZ ;  /* 0x0000000104048899 */ /* 0x000fe2000800063f */
[----:B------:R-:W-:Y:S01]  /*0460*/  @P3 IMAD.MOV.U32 R7, RZ, RZ, RZ ;  /* 0x000000ffff073224 */ /* 0x000fe200078e00ff */
[----:B------:R-:W1:Y:S01]  /*0470*/  @!UP0 S2UR UR7, SR_CgaCtaId ;  /* 0x00000000000789c3 */ /* 0x000e620000008800 */
[----:B------:R-:W-:-:S07]  /*0480*/  IMAD.MOV.U32 R3, RZ, RZ, RZ ;  /* 0x000000ffff037224 */ /* 0x000fce00078e00ff */
[----:B------:R-:W2:Y:S01]  /*0490*/  @!P3 LDC R11, c[0x0][0xc] ;  /* 0x00000300ff0bbb82 */ /* 0x000ea20000000800 */
[----:B0-----:R-:W-:-:S04]  /*04a0*/  @P3 IMAD.WIDE.U32 R8, R2, R9, R6 ;  /* 0x0000000902083225 */ /* 0x001fc800078e0006 */
[----:B------:R-:W-:Y:S01]  /*04b0*/  @P3 IMAD.MOV.U32 R12, RZ, RZ, R8 ;  /* 0x000000ffff0c3224 */ /* 0x000fe200078e0008 */
[----:B-1----:R-:W-:Y:S01]  /*04c0*/  @!UP0 ULEA UR6, UR7, UR6, 0x18 ;  /* 0x0000000607068291 */ /* 0x002fe2000f8ec03f */
[----:B------:R-:W-:Y:S01]  /*04d0*/  VOTEU.ALL UP0, P0 ;  /* 0x00000000003f7886 */ /* 0x000fe20000000000 */
[----:B------:R-:W-:-:S04]  /*04e0*/  ISETP.NE.AND P0, PT, R0, 0x3, PT ;  /* 0x000000030000780c */ /* 0x000fc80003f05270 */
[----:B------:R-:W-:Y:S01]  /*04f0*/  ISETP.EQ.OR P0, PT, R0, RZ, !P0 ;  /* 0x000000ff0000720c */ /* 0x000fe20004702670 */
[----:B--2---:R-:W-:-:S03]  /*0500*/  @!P3 IMAD.WIDE.U32 R6, R11, R4, R2 ;  /* 0x000000040b06b225 */ /* 0x004fc600078e0002 */
[----:B------:R-:W-:Y:S01]  /*0510*/  ISETP.EQ.AND P0, PT, R5, RZ, P0 ;  /* 0x000000ff0500720c */ /* 0x000fe20000702270 */
[----:B------:R-:W-:Y:S01]  /*0520*/  @P3 IMAD.MOV.U32 R5, RZ, RZ, RZ ;  /* 0x000000ffff053224 */ /* 0x000fe200078e00ff */
[----:B------:R-:W0:Y:S02]  /*0530*/  FENCE.VIEW.ASYNC.S ;  /* 0x00000000000073c6 */ /* 0x000e240000000000 */
[----:B0-----:R0:W3:Y:S01]  /*0540*/  @!UP0 SYNCS.EXCH.64 URZ, [UR6+0x50], UR4 ;  /* 0x00005004063f85b2 */ /* 0x0010e20008000100 */
[----:B------:R-:W-:Y:S01]  /*0550*/  @!P3 IMAD.MOV.U32 R12, RZ, RZ, R6 ;  /* 0x000000ffff0cb224 */ /* 0x000fe200078e0006 */
[----:B------:R-:W-:Y:S01]  /*0560*/  @P3 IADD3 R20, R9, R5, RZ ;  /* 0x0000000509143210 */ /* 0x000fe20007ffe0ff */
[----:B------:R-:W-:Y:S01]  /*0570*/  @!P3 IMAD.MOV.U32 R20, RZ, RZ, R7 ;  /* 0x000000ffff14b224 */ /* 0x000fe200078e0007 */
[----:B------:R-:W-:Y:S02]  /*0580*/  SEL R5, RZ, 0x1, !P0 ;  /* 0x00000001ff057807 */ /* 0x000fe40004000000 */
[----:B------:R0:W-:Y:S02]  /*0590*/  STL [R1+0x58], R12 ;  /* 0x0000580c01007387 */ /* 0x0001e40000100800 */
[----:B------:R-:W-:-:S02]  /*05a0*/  SEL R5, R5, 0x2, P1 ;  /* 0x0000000205057807 */ /* 0x000fc40000800000 */
[----:B------:R0:W-:Y:S04]  /*05b0*/  STL [R1+0x54], R20 ;  /* 0x0000541401007387 */ /* 0x0001e80000100800 */
[----:B------:R0:W-:Y:S01]  /*05c0*/  STL [R1+0x50], R5 ;  /* 0x0000500501007387 */ /* 0x0001e20000100800 */
[----:B------:R0:W3:Y:S01]  /*05d0*/  @!UP1 SYNCS.EXCH.64 URZ, [UR6+0x58], UR4 ;  /* 0x00005804063f95b2 */ /* 0x0000e20008000100 */
[----:B------:R-:W-:Y:S01]  /*05e0*/  NOP ;  /* 0x0000000000007918 */ /* 0x000fe20000000000 */
[----:B---34-:R-:W-:Y:S06]  /*05f0*/  BAR.SYNC.DEFER_BLOCKING 0x0 ;  /* 0x0000000000007b1d */ /* 0x018fec0000010000 */
[----:B------:R-:W-:Y:S05]  /*0600*/  @!P2 BRA `(.L_x_3) ;  /* 0x000000a000c4a947 */ /* 0x000fea0003800000 */
[----:B------:R-:W-:-:S13]  /*0610*/  ISETP.GT.U32.AND P0, PT, R10, 0x1, PT ;  /* 0x000000010a00780c */ /* 0x000fda0003f04070 */
[----:B0-----:R-:W-:Y:S05]  /*0620*/  @P0 EXIT ;  /* 0x000000000000094d */ /* 0x001fea0003800000 */
[----:B------:R-:W-:Y:S01]  /*0630*/  ULDC.64 UR4, c[0x0][0x650] ;  /* 0x0001940000047ab9 */ /* 0x000fe20000000a00 */
[----:B------:R-:W-:Y:S01]  /*0640*/  PRMT R0, RZ, 0x7610, R0 ;  /* 0x00007610ff007816 */ /* 0x000fe20000000000 */
[----:B------:R-:W-:Y:S01]  /*0650*/  IMAD.MOV.U32 R18, RZ, RZ, -0x1 ;  /* 0xffffffffff127424 */ /* 0x000fe200078e00ff */
[----:B------:R-:W-:Y:S01]  /*0660*/  ISETP.GE.U32.AND P0, PT, R12, UR4, PT ;  /* 0x000000040c007c0c */ /* 0x000fe2000bf06070 */
[----:B------:R-:W-:Y:S02]  /*0670*/  IMAD.MOV.U32 R16, RZ, RZ, -0x1 ;  /* 0xffffffffff107424 */ /* 0x000fe400078e00ff */
[----:B------:R-:W-:Y:S01]  /*0680*/  IMAD.MOV.U32 R17, RZ, RZ, -0x1 ;  /* 0xffffffffff117424 */ /* 0x000fe200078e00ff */
[----:B------:R-:W-:-:S13]  /*0690*/  ISETP.GE.U32.AND.EX P0, PT, R20, UR5, PT, P0 ;  /* 0x0000000514007c0c */ /* 0x000fda000bf06100 */
[----:B------:R-:W-:Y:S05]  /*06a0*/  @P0 BRA `(.L_x_4) ;  /* 0x0000000400640947 */ /* 0x000fea0003800000 */
[----:B------:R-:W0:Y:S01]  /*06b0*/  LDC.64 R14, c[0x0][0x628] ;  /* 0x00018a00ff0e7b82 */ /* 0x000e220000000a00 */
[----:B------:R-:W-:Y:S02]  /*06c0*/  IMAD.MOV.U32 R6, RZ, RZ, R12 ;  /* 0x000000ffff067224 */ /* 0x000fe400078e000c */
[----:B------:R-:W-:-:S05]  /*06d0*/  IMAD.MOV.U32 R7, RZ, RZ, R20 ;  /* 0x000000ffff077224 */ /* 0x000fca00078e0014 */
[----:B------:R-:W1:Y:S08]  /*06e0*/  LDC R0, c[0x0][0x630] ;  /* 0x00018c00ff007b82 */ /* 0x000e700000000800 */
[----:B------:R-:W2:Y:S01]  /*06f0*/  LDC.64 R16, c[0x0][0x620] ;  /* 0x00018800ff107b82 */ /* 0x000ea20000000a00 */
[----:B0-----:R-:W-:-:S04]  /*0700*/  ISETP.NE.U32.AND P0, PT, R14, RZ, PT ;  /* 0x000000ff0e00720c */ /* 0x001fc80003f05070 */
[----:B------:R-:W-:-:S13]  /*0710*/  ISETP.NE.AND.EX P0, PT, R15, RZ, PT, P0 ;  /* 0x000000ff0f00720c */ /* 0x000fda0003f05300 */
[----:B-12---:R-:W-:Y:S05]  /*0720*/  @!P0 BRA `(.L_x_5) ;  /* 0x0000000000288947 */ /* 0x006fea0003800000 */
[----:B------:R-:W0:Y:S02]  /*0730*/  LDC R5, c[0x0][0x634] ;  /* 0x00018d00ff057b82 */ /* 0x000e240000000800 */
[----:B0-----:R-:W-:-:S05]  /*0740*/  IADD3 R5, P0, R12, R5, RZ ;  /* 0x000000050c057210 */ /* 0x001fca0007f1e0ff */
[----:B------:R-:W-:-:S04]  /*0750*/  IMAD.X R13, RZ, RZ, R20, P0 ;  /* 0x000000ffff0d7224 */ /* 0x000fc800000e0614 */
[----:B------:R-:W-:-:S04]  /*0760*/  IMAD.WIDE.U32 R6, R13, R14, RZ ;  /* 0x0000000e0d067225 */ /* 0x000fc800078e00ff */
[----:B------:R-:W-:-:S04]  /*0770*/  IMAD.WIDE.U32 R8, P0, R5, R15, R6 ;  /* 0x0000000f05087225 */ /* 0x000fc80007800006 */
[----:B------:R-:W-:Y:S01]  /*0780*/  IMAD.WIDE.U32 R6, R5, R14, RZ ;  /* 0x0000000e05067225 */ /* 0x000fe200078e00ff */
[----:B------:R-:W-:-:S03]  /*0790*/  IADD3.X R11, RZ, RZ, RZ, P0, !PT ;  /* 0x000000ffff0b7210 */ /* 0x000fc600007fe4ff */
[----:B------:R-:W-:Y:S01]  /*07a0*/  IMAD.MOV.U32 R10, RZ, RZ, R9 ;  /* 0x000000ffff0a7224 */ /* 0x000fe200078e0009 */
[----:B------:R-:W-:-:S05]  /*07b0*/  IADD3 RZ, P0, R7, R8, RZ ;  /* 0x0000000807ff7210 */ /* 0x000fca0007f1e0ff */
[----:B------:R-:W-:-:S08]  /*07c0*/  IMAD.WIDE.U32.X R6, R13, R15, R10, P0 ;  /* 0x0000000f0d067225 */ /* 0x000fd000000e040a */
.L_x_5:
[-CC-:B------:R-:W-:Y:S01]  /*07d0*/  SHF.R.U64 R24, R6, R0.reuse, R7.reuse ;  /* 0x0000000006187219 */ /* 0x180fe20000001207 */
[----:B------:R-:W0:Y:S01]  /*07e0*/  LDC R10, c[0x0][0x618] ;  /* 0x00018600ff0a7b82 */ /* 0x000e220000000800 */
[----:B------:R-:W-:Y:S01]  /*07f0*/  SHF.R.U32.HI R3, RZ, R0, R7 ;  /* 0x00000000ff037219 */ /* 0x000fe20000011607 */
[----:B------:R-:W-:Y:S01]  /*0800*/  IMAD.MOV.U32 R7, RZ, RZ, R20 ;  /* 0x000000ffff077224 */ /* 0x000fe200078e0014 */
[----:B------:R-:W-:Y:S01]  /*0810*/  IADD3 R5, P0, RZ, -R24, RZ ;  /* 0x80000018ff057210 */ /* 0x000fe20007f1e0ff */
[----:B------:R-:W-:Y:S01]  /*0820*/  ULDC UR4, c[0x0][0x150] ;  /* 0x0000540000047ab9 */ /* 0x000fe20000000800 */
[----:B------:R-:W-:Y:S01]  /*0830*/  I2FP.F32.U32 R0, R2 ;  /* 0x0000000200007245 */ /* 0x000fe20000201000 */
[----:B------:R-:W-:Y:S02]  /*0840*/  IMAD.MOV.U32 R6, RZ, RZ, R12 ;  /* 0x000000ffff067224 */ /* 0x000fe400078e000c */
[----:B------:R-:W1:Y:S01]  /*0850*/  LDC.64 R20, c[0x0][0x640] ;  /* 0x00019000ff147b82 */ /* 0x000e620000000a00 */
[----:B------:R-:W-:-:S02]  /*0860*/  IMAD.X R9, RZ, RZ, ~R3, P0 ;  /* 0x000000ffff097224 */ /* 0x000fc400000e0e03 */
[----:B------:R-:W-:Y:S01]  /*0870*/  FMUL R0, R0, UR4 ;  /* 0x0000000400007c20 */ /* 0x000fe20008400000 */
[----:B------:R-:W-:Y:S01]  /*0880*/  IMAD.WIDE.U32 R6, R5, R16, R6 ;  /* 0x0000001005067225 */ /* 0x000fe200078e0006 */
[----:B------:R-:W-:-:S03]  /*0890*/  ULDC UR4, c[0x0][0x154] ;  /* 0x0000550000047ab9 */ /* 0x000fc60000000800 */
[----:B------:R-:W-:Y:S01]  /*08a0*/  IMAD R8, R9, R16, RZ ;  /* 0x0000001009087224 */ /* 0x000fe200078e02ff */
[----:B------:R-:W2:Y:S01]  /*08b0*/  LDC R3, c[0x0][0x144] ;  /* 0x00005100ff037b82 */ /* 0x000ea20000000800 */
[----:B------:R-:W3:Y:S01]  /*08c0*/  F2I.U32.TRUNC.NTZ R0, R0 ;  /* 0x0000000000007305 */ /* 0x000ee2000020f000 */
[----:B------:R-:W-:Y:S02]  /*08d0*/  IMAD.MOV.U32 R9, RZ, RZ, -0x1 ;  /* 0xffffffffff097424 */ /* 0x000fe400078e00ff */
[----:B------:R-:W-:-:S04]  /*08e0*/  IMAD R5, R5, R17, R8 ;  /* 0x0000001105057224 */ /* 0x000fc800078e0208 */
[----:B------:R-:W4:Y:S01]  /*08f0*/  LDC R14, c[0x0][0x608] ;  /* 0x00018200ff0e7b82 */ /* 0x000f220000000800 */
[----:B------:R-:W-:Y:S01]  /*0900*/  IMAD.IADD R7, R7, 0x1, R5 ;  /* 0x0000000107077824 */ /* 0x000fe200078e0205 */
[----:B------:R-:W-:-:S04]  /*0910*/  I2FP.F32.U32 R5, R4 ;  /* 0x0000000400057245 */ /* 0x000fc80000201000 */
[-CC-:B0-----:R-:W-:Y:S02]  /*0920*/  SHF.R.U64 R12, R6, R10.reuse, R7.reuse ;  /* 0x0000000a060c7219 */ /* 0x181fe40000001207 */
[----:B------:R-:W0:Y:S01]  /*0930*/  LDC R8, c[0x0][0x658] ;  /* 0x00019600ff087b82 */ /* 0x000e220000000800 */
[----:B-1----:R-:W-:Y:S01]  /*0940*/  ISETP.NE.U32.AND P0, PT, R20, RZ, PT ;  /* 0x000000ff1400720c */ /* 0x002fe20003f05070 */
[----:B---3--:R-:W-:Y:S01]  /*0950*/  IMAD.MOV R6, RZ, RZ, -R0 ;  /* 0x000000ffff067224 */ /* 0x008fe200078e0a00 */
[----:B------:R-:W-:Y:S02]  /*0960*/  SHF.R.U32.HI R7, RZ, R10, R7 ;  /* 0x0000000aff077219 */ /* 0x000fe40000011607 */
[----:B------:R-:W-:-:S03]  /*0970*/  ISETP.NE.AND.EX P0, PT, R21, RZ, PT, P0 ;  /* 0x000000ff1500720c */ /* 0x000fc60003f05300 */
[----:B------:R-:W1:Y:S01]  /*0980*/  LDC R13, c[0x0][0x148] ;  /* 0x00005200ff0d7b82 */ /* 0x000e620000000800 */
[----:B--2---:R-:W-:Y:S02]  /*0990*/  IMAD R0, R3, R6, R2 ;  /* 0x0000000603007224 */ /* 0x004fe400078e0202 */
[----:B------:R-:W-:-:S04]  /*09a0*/  FMUL R3, R5, UR4 ;  /* 0x0000000405037c20 */ /* 0x000fc80008400000 */
[----:B------:R2:W3:Y:S01]  /*09b0*/  F2I.U32.TRUNC.NTZ R11, R3 ;  /* 0x00000003000b7305 */ /* 0x0004e2000020f000 */
[----:B------:R-:W1:Y:S01]  /*09c0*/  LDC R17, c[0x0][0x600] ;  /* 0x00018000ff117b82 */ /* 0x000e620000000800 */
[-CC-:B----4-:R-:W-:Y:S02]  /*09d0*/  SHF.R.U32.HI R5, RZ, R14.reuse, R7.reuse ;  /* 0x0000000eff057219 */ /* 0x190fe40000011607 */
[----:B------:R-:W-:Y:S01]  /*09e0*/  SHF.R.U64 R25, R12, R14, R7 ;  /* 0x0000000e0c197219 */ /* 0x000fe20000001207 */
[----:B------:R-:W-:-:S04]  /*09f0*/  IMAD.MOV.U32 R7, RZ, RZ, 0x1 ;  /* 0x00000001ff077424 */ /* 0x000fc800078e00ff */
[----:B------:R-:W4:Y:S01]  /*0a00*/  LDC R16, c[0x0][0x648] ;  /* 0x00019200ff107b82 */ /* 0x000f220000000800 */
[-C--:B0-----:R-:W-:Y:S02]  /*0a10*/  SHF.L.U32 R2, R9, R8.reuse, RZ ;  /* 0x0000000809027219 */ /* 0x081fe400000006ff */
[-CC-:B------:R-:W-:Y:S02]  /*0a20*/  SHF.R.U32.HI R15, RZ, R8.reuse, R5.reuse ;  /* 0x00000008ff0f7219 */ /* 0x180fe40000011605 */
[----:B------:R-:W-:Y:S02]  /*0a30*/  SHF.R.U64 R14, R25, R8, R5 ;  /* 0x00000008190e7219 */ /* 0x000fe40000001205 */
[----:B------:R-:W-:Y:S01]  /*0a40*/  LOP3.LUT R10, RZ, R2, RZ, 0x33, !PT ;  /* 0x00000002ff0a7212 */ /* 0x000fe200078e33ff */
[----:B------:R-:W0:Y:S01]  /*0a50*/  LDC R23, c[0x0][0x638] ;  /* 0x00018e00ff177b82 */ /* 0x000e220000000800 */
[----:B------:R-:W-:Y:S01]  /*0a60*/  SHF.L.U32 R5, R7, R8, RZ ;  /* 0x0000000807057219 */ /* 0x000fe200000006ff */
[----:B--2---:R-:W-:Y:S01]  /*0a70*/  IMAD.MOV.U32 R3, RZ, RZ, R15 ;  /* 0x000000ffff037224 */ /* 0x004fe200078e000f */
[----:B------:R-:W-:-:S05]  /*0a80*/  MOV R2, R14 ;  /* 0x0000000e00027202 */ /* 0x000fca0000000f00 */
[----:B------:R-:W2:Y:S01]  /*0a90*/  LDC R18, c[0x0][0x610] ;  /* 0x00018400ff127b82 */ /* 0x000ea20000000800 */
[----:B---3--:R-:W-:Y:S05]  /*0aa0*/  @!P0 BRA `(.L_x_6) ;  /* 0x0000000000288947 */ /* 0x008fea0003800000 */
[----:B------:R-:W3:Y:S02]  /*0ab0*/  LDC R9, c[0x0][0x64c] ;  /* 0x00019300ff097b82 */ /* 0x000ee40000000800 */
[----:B---3--:R-:W-:-:S05]  /*0ac0*/  IADD3 R9, P0, R14, R9, RZ ;  /* 0x000000090e097210 */ /* 0x008fca0007f1e0ff */
[----:B------:R-:W-:-:S04]  /*0ad0*/  IMAD.X R15, RZ, RZ, R15, P0 ;  /* 0x000000ffff0f7224 */ /* 0x000fc800000e060f */
[----:B------:R-:W-:-:S04]  /*0ae0*/  IMAD.WIDE.U32 R2, R15, R20, RZ ;  /* 0x000000140f027225 */ /* 0x000fc800078e00ff */
[----:B------:R-:W-:-:S04]  /*0af0*/  IMAD.WIDE.U32 R6, P0, R9, R21, R2 ;  /* 0x0000001509067225 */ /* 0x000fc80007800002 */
[----:B------:R-:W-:-:S04]  /*0b00*/  IMAD.WIDE.U32 R2, R9, R20, RZ ;  /* 0x0000001409027225 */ /* 0x000fc800078e00ff */
[----:B------:R-:W-:Y:S01]  /*0b10*/  IMAD.X R9, RZ, RZ, RZ, P0 ;  /* 0x000000ffff097224 */ /* 0x000fe200000e06ff */
[----:B------:R-:W-:Y:S01]  /*0b20*/  IADD3 RZ, P0, R3, R6, RZ ;  /* 0x0000000603ff7210 */ /* 0x000fe20007f1e0ff */
[----:B------:R-:W-:-:S04]  /*0b30*/  IMAD.MOV.U32 R8, RZ, RZ, R7 ;  /* 0x000000ffff087224 */ /* 0x000fc800078e0007 */
[----:B------:R-:W-:-:S08]  /*0b40*/  IMAD.WIDE.U32.X R2, R15, R21, R8, P0 ;  /* 0x000000150f027225 */ /* 0x000fd000000e0408 */
.L_x_6:
[----:B----4-:R-:W-:Y:S01]  /*0b50*/  SHF.R.U64 R2, R2, R16, R3 ;  /* 0x0000001002027219 */ /* 0x010fe20000001203 */
[----:B-1----:R-:W-:Y:S01]  /*0b60*/  VIADD R3, R17, 0xffffffff ;  /* 0xffffffff11037836 */ /* 0x002fe20000000000 */
[----:B------:R-:W-:Y:S01]  /*0b70*/  LOP3.LUT R10, R25, R10, RZ, 0xc0, !PT ;  /* 0x0000000a190a7212 */ /* 0x000fe200078ec0ff */
[----:B------:R-:W-:Y:S02]  /*0b80*/  IMAD.MOV R11, RZ, RZ, -R11 ;  /* 0x000000ffff0b7224 */ /* 0x000fe400078e0a0b */
[----:B------:R-:W-:Y:S01]  /*0b90*/  IMAD.MOV R6, RZ, RZ, -R2 ;  /* 0x000000ffff067224 */ /* 0x000fe200078e0a02 */
[----:B------:R-:W-:Y:S01]  /*0ba0*/  LOP3.LUT R3, R12, R3, RZ, 0xc0, !PT ;  /* 0x000000030c037212 */ /* 0x000fe200078ec0ff */
[----:B------:R-:W-:Y:S02]  /*0bb0*/  IMAD R5, R5, R2, R10 ;  /* 0x0000000205057224 */ /* 0x000fe400078e020a */
[----:B------:R-:W-:Y:S02]  /*0bc0*/  @P3 IMAD R0, R13, R11, R4 ;  /* 0x0000000b0d003224 */ /* 0x000fe400078e0204 */
[----:B0-----:R-:W-:-:S02]  /*0bd0*/  IMAD R2, R6, R23, R14 ;  /* 0x0000001706027224 */ /* 0x001fc400078e020e */
[----:B--2---:R-:W-:Y:S02]  /*0be0*/  IMAD R18, R5, R18, R0 ;  /* 0x0000001205127224 */ /* 0x004fe400078e0200 */
[----:B------:R-:W-:Y:S01]  /*0bf0*/  IMAD R3, R2, R17, R3 ;  /* 0x0000001102037224 */ /* 0x000fe200078e0203 */
[----:B------:R-:W-:Y:S01]  /*0c00*/  MOV R17, R24 ;  /* 0x0000001800117202 */ /* 0x000fe20000000f00 */
[----:B------:R-:W-:-:S03]  /*0c10*/  IMAD.MOV.U32 R0, RZ, RZ, 0x1 ;  /* 0x00000001ff007424 */ /* 0x000fc600078e00ff */
[----:B------:R-:W-:Y:S02]  /*0c20*/  SEL R16, R3, R18, !P3 ;  /* 0x0000001203107207 */ /* 0x000fe40005800000 */
[----:B------:R-:W-:-:S07]  /*0c30*/  SEL R18, R18, R3, !P3 ;  /* 0x0000000312127207 */ /* 0x000fce0005800000 */
.L_x_4:
[----:B------:R-:W-:-:S08]  /*0c40*/  NOP ;  /* 0x0000000000007918 */ /* 0x000fd00000000000 */
[----:B------:R-:W0:Y:S02]  /*0c50*/  USETMAXREG.TRY_ALLOC.CTAPOOL UP0, 0xe8 ;  /* 0x000000e8000079c8 */ /* 0x000e240008000600 */
[----:B0-----:R-:W-:-:S13]  /*0c60*/  PLOP3.LUT P0, PT, PT, PT, UP0, 0x80, 0x0 ;  /* 0x000000000000781c */ /* 0x001fda0003f0f008 */
[----:B------:R-:W-:Y:S05]  /*0c70*/  @!P0 BRA `(.L_x_4) ;  /* 0xfffffffc00f08947 */ /* 0x000fea000383ffff */
[----:B------:R-:W-:Y:S01]  /*0c80*/  ULDC.64 UR4, c[0x0][0x598] ;  /* 0x0001660000047ab9 */ /* 0x000fe20000000a00 */
[----:B------:R-:W-:Y:S01]  /*0c90*/  ULDC.64 UR36, c[0x0][0x208] ;  /* 0x0000820000247ab9 */ /* 0x000fe20000000a00 */
[----:B------:R-:W-:-:S04]  /*0ca0*/  ISETP.NE.U32.AND P0, PT, RZ, UR4, PT ;  /* 0x00000004ff007c0c */ /* 0x000fc8000bf05070 */
[----:B------:R-:W-:-:S13]  /*0cb0*/  ISETP.NE.AND.EX P0, PT, RZ, UR5, PT, P0 ;  /* 0x00000005ff007c0c */ /* 0x000fda000bf05300 */
[----:B------:R-:W-:Y:S05]  /*0cc0*/  @!P0 BRA `(.L_x_7) ;  /* 0x00000000001c8947 */ /* 0x000fea0003800000 */
[----:B------:R-:W0:Y:S02]  /*0cd0*/  LDC.64 R2, c[0x0][0x598] ;  /* 0x00016600ff027b82 */ /* 0x000e240000000a00 */
[----:B0-----:R-:W2:Y:S02]  /*0ce0*/  LDG.E.64 R2, desc[UR36][R2.64] ;  /* 0x0000002402027981 */ /* 0x001ea4000c1e1b00 */
[----:B--2---:R-:W-:-:S04]  /*0cf0*/  ISETP.NE.U32.AND P0, PT, R2, RZ, PT ;  /* 0x000000ff0200720c */ /* 0x004fc80003f05070 */
[----:B------:R-:W-:-:S13]  /*0d00*/  ISETP.NE.AND.EX P0, PT, R3, RZ, PT, P0 ;  /* 0x000000ff0300720c */ /* 0x000fda0003f05300 */
[----:B------:R-:W-:Y:S05]  /*0d10*/  @!P0 BRA `(.L_x_7) ;  /* 0x0000000000088947 */ /* 0x000fea0003800000 */
[----:B------:R0:W5:Y:S01]  /*0d20*/  LD.E R160, desc[UR36][R2.64] ;  /* 0x0000002402a07980 */ /* 0x000162000c101900 */
[----:B------:R-:W-:Y:S05]  /*0d30*/  BRA `(.L_x_8) ;  /* 0x0000000000247947 */ /* 0x000fea0003800000 */
.L_x_7:
[----:B------:R-:W-:Y:S02]  /*0d40*/  ULDC.64 UR4, c[0x0][0x588] ;  /* 0x0001620000047ab9 */ /* 0x000fe40000000a00 */
[----:B------:R-:W-:-:S04]  /*0d50*/  ISETP.NE.U32.AND P0, PT, RZ, UR4, PT ;  /* 0x00000004ff007c0c */ /* 0x000fc8000bf05070 */
[----:B------:R-:W-:-:S13]  /*0d60*/  ISETP.NE.AND.EX P0, PT, RZ, UR5, PT, P0 ;  /* 0x00000005ff007c0c */ /* 0x000fda000bf05300 */
[----:B------:R-:W-:Y:S05]  /*0d70*/  @!P0 BRA `(.L_x_9) ;  /* 0x00000000000c8947 */ /* 0x000fea0003800000 */
[----:B------:R-:W0:Y:S02]  /*0d80*/  LDC.64 R160, c[0x0][0x588] ;  /* 0x00016200ffa07b82 */ /* 0x000e240000000a00 */
[----:B0-----:R1:W5:Y:S01]  /*0d90*/  LDG.E R160, desc[UR36][R160.64] ;  /* 0x00000024a0a07981 */ /* 0x001362000c1e1900 */
[----:B------:R-:W-:Y:S05]  /*0da0*/  BRA `(.L_x_8) ;  /* 0x0000000000087947 */ /* 0x000fea0003800000 */
.L_x_9:
[----:B------:R-:W-:Y:S02]  /*0db0*/  ULDC UR4, c[0x0][0x580] ;  /* 0x0001600000047ab9 */ /* 0x000fe40000000800 */
[----:B------:R-:W-:-:S07]  /*0dc0*/  IMAD.U32 R160, RZ, RZ, UR4 ;  /* 0x00000004ffa07e24 */ /* 0x000fce000f8e00ff */
.L_x_8:
[----:B------:R-:W-:Y:S02]  /*0dd0*/  ULDC.64 UR4, c[0x0][0x5a0] ;  /* 0x0001680000047ab9 */ /* 0x000fe40000000a00 */
[----:B------:R-:W-:-:S04]  /*0de0*/  ISETP.NE.U32.AND P0, PT, RZ, UR4, PT ;  /* 0x00000004ff007c0c */ /* 0x000fc8000bf05070 */
[----:B------:R-:W-:-:S13]  /*0df0*/  ISETP.NE.AND.EX P0, PT, RZ, UR5, PT, P0 ;  /* 0x00000005ff007c0c */ /* 0x000fda000bf05300 */
[----:B------:R-:W-:Y:S05]  /*0e00*/  @!P0 BRA `(.L_x_10) ;  /* 0x00000000001c8947 */ /* 0x000fea0003800000 */
[----:B0-----:R-:W0:Y:S02]  /*0e10*/  LDC.64 R2, c[0x0][0x5a0] ;  /* 0x00016800ff027b82 */ /* 0x001e240000000a00 */
[----:B0-----:R-:W2:Y:S02]  /*0e20*/  LDG.E.64 R2, desc[UR36][R2.64] ;  /* 0x0000002402027981 */ /* 0x001ea4000c1e1b00 */
[----:B--2---:R-:W-:-:S04]  /*0e30*/  ISETP.NE.U32.AND P0, PT, R2, RZ, PT ;  /* 0x000000ff0200720c */ /* 0x004fc80003f05070 */
[----:B------:R-:W-:-:S13]  /*0e40*/  ISETP.NE.AND.EX P0, PT, R3, RZ, PT, P0 ;  /* 0x000000ff0300720c */ /* 0x000fda0003f05300 */
[----:B------:R-:W-:Y:S05]  /*0e50*/  @!P0 BRA `(.L_x_10) ;  /* 0x0000000000088947 */ /* 0x000fea0003800000 */
[----:B------:R0:W5:Y:S01]  /*0e60*/  LD.E R23, desc[UR36][R2.64] ;  /* 0x0000002402177980 */ /* 0x000162000c101900 */
[----:B------:R-:W-:Y:S05]  /*0e70*/  BRA `(.L_x_11) ;  /* 0x0000000000247947 */ /* 0x000fea0003800000 */
.L_x_10:
[----:B------:R-:W-:Y:S02]  /*0e80*/  ULDC.64 UR4, c[0x0][0x590] ;  /* 0x0001640000047ab9 */ /* 0x000fe40000000a00 */
[----:B------:R-:W-:-:S04]  /*0e90*/  ISETP.NE.U32.AND P0, PT, RZ, UR4, PT ;  /* 0x00000004ff007c0c */ /* 0x000fc8000bf05070 */
[----:B------:R-:W-:-:S13]  /*0ea0*/  ISETP.NE.AND.EX P0, PT, RZ, UR5, PT, P0 ;  /* 0x00000005ff007c0c */ /* 0x000fda000bf05300 */
[----:B------:R-:W-:Y:S05]  /*0eb0*/  @!P0 BRA `(.L_x_12) ;  /* 0x00000000000c8947 */ /* 0x000fea0003800000 */
[----:B0-----:R-:W0:Y:S02]  /*0ec0*/  LDC.64 R2, c[0x0][0x590] ;  /* 0x00016400ff027b82 */ /* 0x001e240000000a00 */
[----:B0-----:R2:W5:Y:S01]  /*0ed0*/  LDG.E R23, desc[UR36][R2.64] ;  /* 0x0000002402177981 */ /* 0x001562000c1e1900 */
[----:B------:R-:W-:Y:S05]  /*0ee0*/  BRA `(.L_x_11) ;  /* 0x0000000000087947 */ /* 0x000fea0003800000 */
.L_x_12:
[----:B------:R-:W-:Y:S02]  /*0ef0*/  ULDC UR4, c[0x0][0x584] ;  /* 0x0001610000047ab9 */ /* 0x000fe40000000800 */
[----:B------:R-:W-:-:S07]  /*0f00*/  IMAD.U32 R23, RZ, RZ, UR4 ;  /* 0x00000004ff177e24 */ /* 0x000fce000f8e00ff */
.L_x_11:
[----:B------:R-:W-:-:S13]  /*0f10*/  LOP3.LUT P0, RZ, R0, 0xff, RZ, 0xc0, !PT ;  /* 0x000000ff00ff7812 */ /* 0x000fda000780c0ff */
[----:B------:R-:W-:Y:S05]  /*0f20*/  @!P0 EXIT ;  /* 0x000000000000894d */ /* 0x000fea0003800000 */
[----:B0-2---:R-:W1:Y:S01]  /*0f30*/  LDL R2, [R1+0x50] ;  /* 0x0000500001027983 */ /* 0x005e620000100800 */
[----:B------:R-:W-:Y:S01]  /*0f40*/  ULDC UR4, c[0x0][0x28c] ;  /* 0x0000a30000047ab9 */ /* 0x000fe20000000800 */
[----:B------:R-:W-:Y:S01]  /*0f50*/  UMOV UR38, URZ ;  /* 0x0000003f00267c82 */ /* 0x000fe20008000000 */
[----:B------:R-:W-:Y:S01]  /*0f60*/  UIADD3 UR4, UR4, 0x1f, URZ ;  /* 0x0000001f04047890 */ /* 0x000fe2000fffe03f */
[----:B------:R-:W-:-:S03]  /*0f70*/  UMOV UR39, URZ ;  /* 0x0000003f00277c82 */ /* 0x000fc60008000000 */
[----:B------:R-:W-:-:S04]  /*0f80*/  USHF.R.S32.HI UR5, URZ, 0x1f, UR4 ;  /* 0x0000001f3f057899 */ /* 0x000fc80008011404 */
[----:B------:R-:W-:-:S04]  /*0f90*/  ULEA.HI UR5, UR5, UR4, URZ, 0x5 ;  /* 0x0000000405057291 */ /* 0x000fc8000f8f283f */
[----:B------:R-:W-:Y:S01]  /*0fa0*/  USHF.R.S32.HI UR40, URZ, 0x5, UR5 ;  /* 0x000000053f287899 */ /* 0x000fe20008011405 */
[----:B-1----:R-:W-:-:S11]  /*0fb0*/  LOP3.LUT R161, R2, 0x1, RZ, 0xfc, !PT ;  /* 0x0000000102a17812 */ /* 0x002fd600078efcff */
.L_x_299:
[----:B------:R-:W0:Y:S01]  /*0fc0*/  S2R R3, SR_CgaCtaId ;  /* 0x0000000000037919 */ /* 0x000e220000008800 */
[----:B------:R-:W-:Y:S01]  /*0fd0*/  MOV R0, 0x400 ;  /* 0x0000040000007802 */ /* 0x000fe20000000f00 */
[----:B------:R1:W2:Y:S03]  /*0fe0*/  SHFL.IDX PT, R24, R22, RZ, 0x1f ;  /* 0x00001fff16187589 */ /* 0x0002a600000e0000 */
[----:B0-----:R-:W-:-:S05]  /*0ff0*/  LEA R28, R3, R0, 0x18 ;  /* 0x00000000031c7211 */ /* 0x001fca00078ec0ff */
[----:B------:R-:W-:-:S05]  /*1000*/  VIADD R0, R28, 0x200 ;  /* 0x000002001c007836 */ /* 0x000fca0000000000 */
[----:B------:R-:W-:-:S13]  /*1010*/  LOP3.LUT P0, RZ, R0, 0x9f, RZ, 0xc0, !PT ;  /* 0x0000009f00ff7812 */ /* 0x000fda000780c0ff */
[----:B-1234-:R-:W-:Y:S05]  /*1020*/  @!P0 BRA `(.L_x_13) ;  /* 0x0000000000408947 */ /* 0x01efea0003800000 */
[----:B------:R-:W-:Y:S01]  /*1030*/  MOV R0, 0x0 ;  /* 0x0000000000007802 */ /* 0x000fe20000000f00 */
[----:B------:R-:W-:Y:S01]  /*1040*/  ULDC.64 UR4, c[0x4][0x78] ;  /* 0x01001e0000047ab9 */ /* 0x000fe20000000a00 */
[----:B------:R-:W-:Y:S01]  /*1050*/  ULDC.64 UR6, c[0x4][0x8] ;  /* 0x0100020000067ab9 */ /* 0x000fe20000000a00 */
[----:B------:R-:W-:Y:S01]  /*1060*/  IMAD.U32 R4, RZ, RZ, UR4 ;  /* 0x00000004ff047e24 */ /* 0x000fe2000f8e00ff */
[----:B------:R0:W1:Y:S01]  /*1070*/  LDC.64 R2, c[0x4][R0] ;  /* 0x0100000000027b82 */ /* 0x0000620000000a00 */
[----:B------:R-:W-:Y:S01]  /*1080*/  IMAD.U32 R5, RZ, RZ, UR5 ;  /* 0x00000005ff057e24 */ /* 0x000fe2000f8e00ff */
[----:B------:R-:W-:Y:S01]  /*1090*/  ULDC.64 UR4, c[0x4][0x80] ;  /* 0x0100200000047ab9 */ /* 0x000fe20000000a00 */
[----:B------:R-:W-:Y:S01]  /*10a0*/  IMAD.U32 R10, RZ, RZ, UR6 ;  /* 0x00000006ff0a7e24 */ /* 0x000fe2000f8e00ff */
[----:B------:R-:W-:Y:S01]  /*10b0*/  MOV R11, UR7 ;  /* 0x00000007000b7c02 */ /* 0x000fe20008000f00 */
[----:B------:R-:W-:Y:S02]  /*10c0*/  IMAD.U32 R6, RZ, RZ, UR4 ;  /* 0x00000004ff067e24 */ /* 0x000fe4000f8e00ff */
[----:B------:R-:W-:-:S02]  /*10d0*/  IMAD.U32 R7, RZ, RZ, UR5 ;  /* 0x00000005ff077e24 */ /* 0x000fc4000f8e00ff */
[----:B------:R-:W-:Y:S02]  /*10e0*/  IMAD.MOV.U32 R8, RZ, RZ, 0x70 ;  /* 0x00000070ff087424 */ /* 0x000fe400078e00ff */
[----:B------:R-:W-:Y:S02]  /*10f0*/  IMAD.MOV.U32 R12, RZ, RZ, 0x1 ;  /* 0x00000001ff0c7424 */ /* 0x000fe400078e00ff */
[----:B0-----:R-:W-:-:S07]  /*1100*/  IMAD.MOV.U32 R13, RZ, RZ, RZ ;  /* 0x000000ffff0d7224 */ /* 0x001fce00078e00ff */
[----:B------:R-:W-:-:S07]  /*1110*/  LEPC R20, `(.L_x_13) ;  /* 0x000000001014794e */ /* 0x000fce0000000000 */
[----:B-1---5:R-:W-:Y:S05]  /*1120*/  CALL.ABS.NOINC R2 ;  /* 0x0000000002007343 */ /* 0x022fea0003c00000 */
.L_x_13:
[----:B------:R-:W-:-:S05]  /*1130*/  VIADD R26, R28, 0x10200 ;  /* 0x000102001c1a7836 */ /* 0x000fca0000000000 */
[----:B------:R-:W-:-:S13]  /*1140*/  LOP3.LUT P0, RZ, R26, 0x9f, RZ, 0xc0, !PT ;  /* 0x0000009f1aff7812 */ /* 0x000fda000780c0ff */
[----:B------:R-:W-:Y:S05]  /*1150*/  @!P0 BRA `(.L_x_14) ;  /* 0x00000000007c8947 */ /* 0x000fea0003800000 */
        /* <DEDUP_REMOVED lines=16> */
.L_x_15:
[----:B------:R-:W0:Y:S01]  /*1260*/  LDC.64 R2, c[0x4][R2] ;  /* 0x0100000002027b82 */ /* 0x000e220000000a00 */
[----:B------:R-:W-:Y:S01]  /*1270*/  ULDC.64 UR4, c[0x4][0x78] ;  /* 0x01001e0000047ab9 */ /* 0x000fe20000000a00 */
[----:B------:R-:W-:Y:S01]  /*1280*/  ULDC.64 UR6, c[0x4][0x80] ;  /* 0x0100200000067ab9 */ /* 0x000fe20000000a00 */
[----:B------:R-:W-:Y:S02]  /*1290*/  IMAD.U32 R4, RZ, RZ, UR4 ;  /* 0x00000004ff047e24 */ /* 0x000fe4000f8e00ff */
        /* <DEDUP_REMOVED lines=8> */
[----:B------:R-:W-:-:S07]  /*1320*/  IMAD.MOV.U32 R13, RZ, RZ, RZ ;  /* 0x000000ffff0d7224 */ /* 0x000fce00078e00ff */
[----:B------:R-:W-:-:S07]  /*1330*/  LEPC R20, `(.L_x_14) ;  /* 0x000000001014794e */ /* 0x000fce0000000000 */
[----:B0-----:R-:W-:Y:S05]  /*1340*/  CALL.ABS.NOINC R2 ;  /* 0x0000000002007343 */ /* 0x001fea0003c00000 */
.L_x_14:
[----:B------:R-:W0:Y:S01]  /*1350*/  S2R R2, SR_TID.X ;  /* 0x0000000000027919 */ /* 0x000e220000002100 */
[----:B------:R-:W-:Y:S01]  /*1360*/  UMOV UR4, 0xffffffff ;  /* 0xffffffff00047882 */ /* 0x000fe20000000000 */
[----:B------:R-:W-:Y:S02]  /*1370*/  ISETP.NE.AND P0, PT, R161, 0x3, PT ;  /* 0x00000003a100780c */ /* 0x000fe40003f05270 */
[----:B0-----:R-:W-:-:S04]  /*1380*/  LOP3.LUT R13, R2, 0x80, RZ, 0xc0, !PT ;  /* 0x00000080020d7812 */ /* 0x001fc800078ec0ff */
[----:B------:R-:W-:Y:S01]  /*1390*/  SHF.R.U32.HI R13, RZ, 0x7, R13 ;  /* 0x00000007ff0d7819 */ /* 0x000fe2000001160d */
[----:B------:R-:W-:Y:S06]  /*13a0*/  BRA.DIV UR4, `(.L_x_16) ;  /* 0x000000c604647947 */ /* 0x000fec000b800000 */
.L_x_327:
[----:B------:R-:W-:Y:S05]  /*13b0*/  @!P0 BRA `(.L_x_17) ;  /* 0x0000000000048947 */ /* 0x000fea0003800000 */
[----:B------:R-:W-:Y:S01]  /*13c0*/  BPT.TRAP 0x1 ;  /* 0x000000040000795c */ /* 0x000fe20000300000 */
.L_x_17:
[----:B------:R-:W-:Y:S02]  /*13d0*/  IMAD.U32 R0, RZ, RZ, UR38 ;  /* 0x00000026ff007e24 */ /* 0x000fe4000f8e00ff */
[----:B------:R-:W-:-:S03]  /*13e0*/  IMAD.U32 R3, RZ, RZ, UR39 ;  /* 0x00000027ff037e24 */ /* 0x000fc6000f8e00ff */
[----:B------:R-:W-:Y:S01]  /*13f0*/  SHF.L.U32 R0, R0, 0x1f, RZ ;  /* 0x0000001f00007819 */ /* 0x000fe200000006ff */
[----:B------:R-:W-:-:S04]  /*1400*/  IMAD R3, R3, 0x8, R28 ;  /* 0x0000000803037824 */ /* 0x000fc800078e021c */
[----:B------:R0:W1:Y:S01]  /*1410*/  SYNCS.PHASECHK.TRANS64.TRYWAIT P1, [R3+URZ], R0 ;  /* 0x00000000030075a7 */ /* 0x000062000802017f */
[----:B------:R-:W-:Y:S05]  /*1420*/  @!P0 BRA `(.L_x_18) ;  /* 0x0000000000048947 */ /* 0x000fea0003800000 */
[----:B------:R-:W-:Y:S01]  /*1430*/  BPT.TRAP 0x1 ;  /* 0x000000040000795c */ /* 0x000fe20000300000 */
.L_x_18:
[----:B-1----:R-:W-:Y:S05]  /*1440*/  @P1 BRA `(.L_x_19) ;  /* 0x0000000000081947 */ /* 0x002fea0003800000 */
[----:B------:R-:W1:Y:S02]  /*1450*/  SYNCS.PHASECHK.TRANS64.TRYWAIT P1, [R3+URZ], R0 ;  /* 0x00000000030075a7 */ /* 0x000e64000802017f */
[----:B-1----:R-:W-:Y:S05]  /*1460*/  @!P1 BRA `(.L_x_20) ;  /* 0x000000c400509947 */ /* 0x002fea0003800000 */
.L_x_19:
[----:B------:R-:W-:-:S04]  /*1470*/  UIADD3 UR4, UR39, 0x1, URZ ;  /* 0x0000000127047890 */ /* 0x000fc8000fffe03f */
[----:B------:R-:W-:Y:S02]  /*1480*/  UISETP.NE.AND UP0, UPT, UR4, 0x4, UPT ;  /* 0x000000040400788c */ /* 0x000fe4000bf05270 */
[----:B------:R-:W-:Y:S02]  /*1490*/  IMAD.U32 R169, RZ, RZ, UR4 ;  /* 0x00000004ffa97e24 */ /* 0x000fe4000f8e00ff */
[----:B------:R-:W-:Y:S02]  /*14a0*/  USEL UR4, URZ, 0x1, UP0 ;  /* 0x000000013f047887 */ /* 0x000fe40008000000 */
[----:B------:R-:W-:Y:S02]  /*14b0*/  PLOP3.LUT P1, PT, PT, PT, UP0, 0x80, 0x0 ;  /* 0x000000000000781c */ /* 0x000fe40003f2f008 */
[----:B------:R-:W-:Y:S02]  /*14c0*/  ULOP3.LUT UR4, UR38, UR4, URZ, 0x3c, !UPT ;  /* 0x0000000426047292 */ /* 0x000fe4000f8e3c3f */
[----:B------:R-:W-:-:S04]  /*14d0*/  SEL R169, R169, RZ, P1 ;  /* 0x000000ffa9a97207 */ /* 0x000fc80000800000 */
[----:B------:R-:W-:Y:S01]  /*14e0*/  MOV R170, UR4 ;  /* 0x0000000400aa7c02 */ /* 0x000fe20008000f00 */
[----:B------:R-:W-:Y:S06]  /*14f0*/  @!P0 BRA `(.L_x_21) ;  /* 0x0000000000048947 */ /* 0x000fec0003800000 */
[----:B------:R-:W-:Y:S01]  /*1500*/  BPT.TRAP 0x1 ;  /* 0x000000040000795c */ /* 0x000fe20000300000 */
.L_x_21:
[----:B------:R-:W2:Y:S01]  /*1510*/  S2R R10, SR_TID.X ;  /* 0x00000000000a7919 */ /* 0x000ea20000002100 */
[----:B01----:R-:W-:Y:S01]  /*1520*/  SHF.R.S32.HI R3, RZ, 0x1f, R24 ;  /* 0x0000001fff037819 */ /* 0x003fe20000011418 */
[----:B------:R-:W-:Y:S01]  /*1530*/  IMAD.MOV.U32 R6, RZ, RZ, -0x650a62f0 ;  /* 0x9af59d10ff067424 */ /* 0x000fe200078e00ff */
[----:B------:R-:W-:Y:S01]  /*1540*/  USHF.L.U32 UR4, UR39, 0xc, URZ ;  /* 0x0000000c27047899 */ /* 0x000fe2000800063f */
[----:B------:R-:W-:Y:S01]  /*1550*/  IMAD.MOV.U32 R2, RZ, RZ, 0x8d10d10 ;  /* 0x08d10d10ff027424 */ /* 0x000fe200078e00ff */
[CC--:B------:R-:W-:Y:S01]  /*1560*/  LEA.HI R0, R3.reuse, R24.reuse, RZ, 0x2 ;  /* 0x0000001803007211 */ /* 0x0c0fe200078f10ff */
[----:B------:R-:W-:Y:S01]  /*1570*/  IMAD.MOV.U32 R20, RZ, RZ, 0x90 ;  /* 0x00000090ff147424 */ /* 0x000fe200078e00ff */
[----:B------:R-:W-:Y:S02]  /*1580*/  LEA.HI R3, R3, R24, RZ, 0x3 ;  /* 0x0000001803037211 */ /* 0x000fe400078f18ff */
[----:B------:R-:W-:Y:S02]  /*1590*/  LOP3.LUT R5, R0, 0xfffffffc, RZ, 0xc0, !PT ;  /* 0xfffffffc00057812 */ /* 0x000fe400078ec0ff */
[----:B------:R-:W-:-:S02]  /*15a0*/  SHF.R.S32.HI R3, RZ, 0x3, R3 ;  /* 0x00000003ff037819 */ /* 0x000fc40000011403 */
[----:B------:R-:W-:Y:S01]  /*15b0*/  MOV R14, 0x10 ;  /* 0x00000010000e7802 */ /* 0x000fe20000000f00 */
[----:B------:R-:W-:Y:S01]  /*15c0*/  IMAD.IADD R5, R24, 0x1, -R5 ;  /* 0x0000000118057824 */ /* 0x000fe200078e0a05 */
[----:B------:R-:W-:Y:S01]  /*15d0*/  SHF.L.U32 R171, R170, 0x1f, RZ ;  /* 0x0000001faaab7819 */ /* 0x000fe200000006ff */
[----:B------:R-:W-:Y:S02]  /*15e0*/  IMAD R3, R3, 0x3, RZ ;  /* 0x0000000303037824 */ /* 0x000fe400078e02ff */
[----:B------:R-:W-:-:S05]  /*15f0*/  IMAD R5, R5, 0xc, RZ ;  /* 0x0000000c05057824 */ /* 0x000fca00078e02ff */
[-C--:B------:R-:W-:Y:S02]  /*1600*/  SHF.R.U64 R6, R6, R5.reuse, 0xdd3f ;  /* 0x0000dd3f06067419 */ /* 0x080fe40000001205 */
[----:B------:R-:W-:-:S04]  /*1610*/  SHF.R.U64 R2, R2, R5, 0xb08b ;  /* 0x0000b08b02027419 */ /* 0x000fc80000001205 */
[----:B------:R-:W-:Y:S01]  /*1620*/  LOP3.LUT R2, R2, 0xfff, RZ, 0xc0, !PT ;  /* 0x00000fff02027812 */ /* 0x000fe200078ec0ff */
[C---:B--2---:R-:W-:Y:S01]  /*1630*/  IMAD.SHL.U32 R0, R10.reuse, 0x2, RZ ;  /* 0x000000020a007824 */ /* 0x044fe200078e00ff */
[C---:B------:R-:W-:Y:S01]  /*1640*/  LOP3.LUT R4, R10.reuse, 0x10, RZ, 0xc0, !PT ;  /* 0x000000100a047812 */ /* 0x040fe200078ec0ff */
[----:B------:R-:W-:Y:S01]  /*1650*/  IMAD.SHL.U32 R163, R10, 0x10, RZ ;  /* 0x000000100aa37824 */ /* 0x000fe200078e00ff */
[----:B------:R-:W-:Y:S02]  /*1660*/  SHF.R.U32.HI R168, RZ, 0x2, R10 ;  /* 0x00000002ffa87819 */ /* 0x000fe4000001160a */
[----:B------:R-:W-:Y:S02]  /*1670*/  LOP3.LUT R5, R0, 0x20, RZ, 0xc0, !PT ;  /* 0x0000002000057812 */ /* 0x000fe400078ec0ff */
[----:B------:R-:W-:Y:S02]  /*1680*/  LOP3.LUT R0, R6, 0xfff, RZ, 0xc0, !PT ;  /* 0x00000fff06007812 */ /* 0x000fe400078ec0ff */
[----:B------:R-:W-:-:S02]  /*1690*/  LEA.HI R8, R4, R5, RZ, 0x1e ;  /* 0x0000000504087211 */ /* 0x000fc400078ff0ff */
[----:B------:R-:W-:Y:S02]  /*16a0*/  LOP3.LUT R167, R168, 0x3, RZ, 0xc0, !PT ;  /* 0x00000003a8a77812 */ /* 0x000fe400078ec0ff */
[-C--:B------:R-:W-:Y:S01]  /*16b0*/  SHF.R.U32.HI R4, RZ, R3.reuse, R0 ;  /* 0x00000003ff047219 */ /* 0x080fe20000011600 */
[----:B------:R-:W-:Y:S01]  /*16c0*/  IMAD R0, R169, 0x8, R28 ;  /* 0x00000008a9007824 */ /* 0x000fe200078e021c */
[----:B------:R-:W-:Y:S01]  /*16d0*/  SHF.R.U32.HI R3, RZ, R3, R2 ;  /* 0x00000003ff037219 */ /* 0x000fe20000011602 */
[----:B------:R-:W-:Y:S01]  /*16e0*/  IMAD.SHL.U32 R165, R167, 0x8, RZ ;  /* 0x00000008a7a57824 */ /* 0x000fe200078e00ff */
[----:B------:R-:W-:Y:S01]  /*16f0*/  LOP3.LUT R5, R4, 0x7, RZ, 0xc0, !PT ;  /* 0x0000000704057812 */ /* 0x000fe200078ec0ff */
[----:B------:R0:W1:Y:S01]  /*1700*/  SYNCS.PHASECHK.TRANS64.TRYWAIT P1, [R0+URZ], R171 ;  /* 0x000000ab000075a7 */ /* 0x000062000802017f */
[C---:B------:R-:W-:Y:S01]  /*1710*/  LOP3.LUT R6, R3.reuse, 0x7, RZ, 0xc0, !PT ;  /* 0x0000000703067812 */ /* 0x040fe200078ec0ff */
[----:B------:R-:W-:Y:S01]  /*1720*/  IMAD.SHL.U32 R3, R3, 0x40, RZ ;  /* 0x0000004003037824 */ /* 0x000fe200078e00ff */
[----:B------:R-:W-:Y:S01]  /*1730*/  LOP3.LUT R2, R10, 0x3, RZ, 0xc0, !PT ;  /* 0x000000030a027812 */ /* 0x000fe200078ec0ff */
[C---:B------:R-:W-:Y:S01]  /*1740*/  VIADD R7, R5.reuse, 0x1 ;  /* 0x0000000105077836 */ /* 0x040fe20000000000 */
[----:B------:R-:W-:-:S02]  /*1750*/  ISETP.NE.AND P2, PT, R5, R6, PT ;  /* 0x000000060500720c */ /* 0x000fc40003f45270 */
[----:B------:R-:W-:Y:S01]  /*1760*/  LOP3.LUT R165, R165, 0x18, R2, 0xe2, !PT ;  /* 0x00000018a5a57812 */ /* 0x000fe200078ee202 */
[----:B------:R-:W-:Y:S01]  /*1770*/  IMAD.SHL.U32 R2, R2, 0x8, RZ ;  /* 0x0000000802027824 */ /* 0x000fe200078e00ff */
[----:B------:R-:W-:Y:S02]  /*1780*/  LOP3.LUT R9, R3, 0x1c0, RZ, 0xc0, !PT ;  /* 0x000001c003097812 */ /* 0x000fe400078ec0ff */
[----:B------:R-:W-:Y:S02]  /*1790*/  SHF.L.U32 R4, R4, 0x8, RZ ;  /* 0x0000000804047819 */ /* 0x000fe400000006ff */
[----:B------:R-:W-:Y:S02]  /*17a0*/  LOP3.LUT R3, R2, 0x18, R167, 0xe2, !PT ;  /* 0x0000001802037812 */ /* 0x000fe400078ee2a7 */
[----:B------:R-:W-:Y:S01]  /*17b0*/  SEL R2, R7, R6, !P2 ;  /* 0x0000000607027207 */ /* 0x000fe20005000000 */
[----:B------:R-:W-:Y:S01]  /*17c0*/  IMAD.U32 R7, RZ, RZ, UR39 ;  /* 0x00000027ff077e24 */ /* 0x000fe2000f8e00ff */
[----:B------:R-:W-:Y:S01]  /*17d0*/  LOP3.LUT R166, R168, 0x4, RZ, 0xc0, !PT ;  /* 0x00000004a8a67812 */ /* 0x000fe200078ec0ff */
[----:B------:R-:W-:Y:S01]  /*17e0*/  @!P2 VIADD R5, R6, 0x1 ;  /* 0x000000010605a836 */ /* 0x000fe20000000000 */
[----:B------:R-:W-:Y:S01]  /*17f0*/  LOP3.LUT R165, R165, R8, RZ, 0xfc, !PT ;  /* 0x00000008a5a57212 */ /* 0x000fe200078efcff */
[----:B------:R-:W-:Y:S01]  /*1800*/  IMAD.SHL.U32 R7, R7, 0x2000, RZ ;  /* 0x0000200007077824 */ /* 0x000fe200078e00ff */
[----:B------:R-:W-:Y:S01]  /*1810*/  LOP3.LUT R4, R4, 0x700, RZ, 0xc0, !PT ;  /* 0x0000070004047812 */ /* 0x000fe200078ec0ff */
[----:B------:R-:W-:Y:S01]  /*1820*/  IMAD R13, R2, 0x4, R5 ;  /* 0x00000004020d7824 */ /* 0x000fe200078e0205 */
[----:B------:R-:W-:Y:S01]  /*1830*/  LOP3.LUT R163, R163, 0xe00, RZ, 0xc0, !PT ;  /* 0x00000e00a3a37812 */ /* 0x000fe200078ec0ff */
[----:B------:R-:W-:Y:S01]  /*1840*/  IMAD.U32 R8, RZ, RZ, UR40 ;  /* 0x00000028ff087e24 */ /* 0x000fe2000f8e00ff */
[----:B------:R-:W-:Y:S01]  /*1850*/  LOP3.LUT R162, R3, R166, RZ, 0xfc, !PT ;  /* 0x000000a603a27212 */ /* 0x000fe200078efcff */
[----:B------:R-:W-:Y:S01]  /*1860*/  IMAD.IADD R164, R4, 0x1, R9 ;  /* 0x0000000104a47824 */ /* 0x000fe200078e0209 */
[----:B------:R-:W-:Y:S01]  /*1870*/  LOP3.LUT R2, R7, R165, RZ, 0xfc, !PT ;  /* 0x000000a507027212 */ /* 0x000fe200078efcff */
[----:B------:R-:W-:Y:S01]  /*1880*/  IMAD.SHL.U32 R13, R13, 0x40, RZ ;  /* 0x000000400d0d7824 */ /* 0x000fe200078e00ff */
[----:B------:R-:W-:-:S02]  /*1890*/  LOP3.LUT R21, R162, R163, RZ, 0xfc, !PT ;  /* 0x000000a3a2157212 */ /* 0x000fc400078efcff */
[----:B------:R-:W-:Y:S01]  /*18a0*/  LOP3.LUT P3, RZ, R10, 0x10, RZ, 0xc0, !PT ;  /* 0x000000100aff7812 */ /* 0x000fe2000786c0ff */
[----:B------:R-:W-:Y:S01]  /*18b0*/  IMAD.IADD R3, R2, 0x1, R164 ;  /* 0x0000000102037824 */ /* 0x000fe200078e02a4 */
[----:B------:R-:W-:Y:S01]  /*18c0*/  LOP3.LUT P2, RZ, R168, 0x4, RZ, 0xc0, !PT ;  /* 0x00000004a8ff7812 */ /* 0x000fe2000784c0ff */
[----:B------:R-:W-:Y:S01]  /*18d0*/  IMAD.IADD R25, R2, 0x1, R13 ;  /* 0x0000000102197824 */ /* 0x000fe200078e020d */
[----:B------:R-:W-:Y:S01]  /*18e0*/  LOP3.LUT R173, R21, UR4, RZ, 0xfc, !PT ;  /* 0x0000000415ad7c12 */ /* 0x000fe2000f8efcff */
[--C-:B------:R-:W-:Y:S01]  /*18f0*/  IMAD R5, R3, 0x4, R26.reuse ;  /* 0x0000000403057824 */ /* 0x100fe200078e021a */
[----:B------:R-:W-:Y:S01]  /*1900*/  SEL R20, R20, 0x70, !P2 ;  /* 0x0000007014147807 */ /* 0x000fe20005000000 */
[----:B------:R-:W-:Y:S01]  /*1910*/  IMAD R9, R25, 0x4, R26 ;  /* 0x0000000419097824 */ /* 0x000fe200078e021a */
[----:B------:R-:W-:Y:S01]  /*1920*/  SEL R14, R14, 0xfffffff0, !P3 ;  /* 0xfffffff00e0e7807 */ /* 0x000fe20005800000 */
[--C-:B------:R-:W-:Y:S01]  /*1930*/  IMAD R173, R173, 0x4, R28.reuse ;  /* 0x00000004adad7824 */ /* 0x100fe200078e021c */
[----:B------:R-:W-:Y:S01]  /*1940*/  UMOV UR4, 0xffffffff ;  /* 0xffffffff00047882 */ /* 0x000fe20000000000 */
[----:B------:R-:W-:Y:S01]  /*1950*/  IMAD R24, R3, 0x4, R28 ;  /* 0x0000000403187824 */ /* 0x000fe200078e021c */
[----:B------:R-:W-:Y:S01]  /*1960*/  IADD3 R2, R5, R14, RZ ;  /* 0x0000000e05027210 */ /* 0x000fe20007ffe0ff */
[----:B------:R-:W-:Y:S01]  /*1970*/  IMAD.IADD R172, R173, 0x1, R20 ;  /* 0x00000001adac7824 */ /* 0x000fe200078e0214 */
[----:B------:R2:W3:Y:S01]  /*1980*/  LDS R152, [R173+0x200] ;  /* 0x00020000ad987984 */ /* 0x0004e20000000800 */
[----:B------:R-:W-:Y:S01]  /*1990*/  IMAD R25, R25, 0x4, R28 ;  /* 0x0000000419197824 */ /* 0x000fe200078e021c */
[----:B------:R-:W-:Y:S01]  /*19a0*/  ISETP.NE.AND P2, PT, R8, 0x1, PT ;  /* 0x000000010800780c */ /* 0x000fe20003f45270 */
[----:B------:R-:W-:Y:S01]  /*19b0*/  IMAD.IADD R5, R14, 0x1, R9 ;  /* 0x000000010e057824 */ /* 0x000fe200078e0209 */
[----:B------:R2:W4:Y:S04]  /*19c0*/  LDS R153, [R173+0x600] ;  /* 0x00060000ad997984 */ /* 0x0005280000000800 */
[----:B------:R2:W1:Y:S04]  /*19d0*/  LDS R154, [R172+0x200] ;  /* 0x00020000ac9a7984 */ /* 0x0004680000000800 */
[----:B------:R2:W1:Y:S04]  /*19e0*/  LDS R155, [R172+0x600] ;  /* 0x00060000ac9b7984 */ /* 0x0004680000000800 */
[----:B0-----:R2:W0:Y:S04]  /*19f0*/  LDS R0, [R24+0x10200] ;  /* 0x0102000018007984 */ /* 0x0014280000000800 */
[----:B------:R2:W0:Y:S04]  /*1a00*/  LDS R3, [R2] ;  /* 0x0000000002037984 */ /* 0x0004280000000800 */
[----:B------:R2:W0:Y:S04]  /*1a10*/  LDS R4, [R25+0x10200] ;  /* 0x0102000019047984 */ /* 0x0004280000000800 */
[----:B------:R2:W0:Y:S01]  /*1a20*/  LDS R6, [R5] ;  /* 0x0000000005067984 */ /* 0x0004220000000800 */
[----:B------:R-:W-:Y:S05]  /*1a30*/  BRA.DIV UR4, `(.L_x_22) ;  /* 0x000000be04f07947 */ /* 0x000fea000b800000 */
[----:B------:R-:W-:Y:S01]  /*1a40*/  LOP3.LUT R7, R7, R162, RZ, 0xfc, !PT ;  /* 0x000000a207077212 */ /* 0x000fe200078efcff */
[----:B------:R-:W-:-:S04]  /*1a50*/  NOP ;  /* 0x0000000000007918 */ /* 0x000fc80000000000 */
[--C-:B------:R-:W-:Y:S02]  /*1a60*/  IMAD.IADD R27, R164, 0x1, R7.reuse ;  /* 0x00000001a41b7824 */ /* 0x100fe400078e0207 */
[----:B------:R-:W-:Y:S02]  /*1a70*/  IMAD.IADD R29, R13, 0x1, R7 ;  /* 0x000000010d1d7824 */ /* 0x000fe400078e0207 */
[--C-:B------:R-:W-:Y:S02]  /*1a80*/  IMAD R7, R27, 0x4, R26.reuse ;  /* 0x000000041b077824 */ /* 0x100fe400078e021a */
[C---:B------:R-:W-:Y:S01]  /*1a90*/  IMAD R9, R29.reuse, 0x4, R26 ;  /* 0x000000041d097824 */ /* 0x040fe200078e021a */
[----:B------:R-:W-:Y:S01]  /*1aa0*/  LEA R29, R29, R28, 0x2 ;  /* 0x0000001c1d1d7211 */ /* 0x000fe200078e10ff */
[----:B------:R-:W-:Y:S02]  /*1ab0*/  IMAD R27, R27, 0x4, R28 ;  /* 0x000000041b1b7824 */ /* 0x000fe400078e021c */
[----:B------:R-:W-:-:S02]  /*1ac0*/  IMAD.IADD R8, R20, 0x1, R7 ;  /* 0x0000000114087824 */ /* 0x000fc400078e0207 */
[----:B------:R-:W-:Y:S01]  /*1ad0*/  IMAD.IADD R7, R20, 0x1, R9 ;  /* 0x0000000114077824 */ /* 0x000fe200078e0209 */
[----:B0-----:R-:W-:Y:S04]  /*1ae0*/  STS [R27+0x10200], R0 ;  /* 0x010200001b007388 */ /* 0x001fe80000000800 */
[----:B------:R-:W-:Y:S04]  /*1af0*/  STS [R8], R3 ;  /* 0x0000000308007388 */ /* 0x000fe80000000800 */
[----:B------:R-:W-:Y:S04]  /*1b00*/  STS [R29+0x10200], R4 ;  /* 0x010200041d007388 */ /* 0x000fe80000000800 */
[----:B------:R-:W-:Y:S04]  /*1b10*/  STS [R7], R6 ;  /* 0x0000000607007388 */ /* 0x000fe80000000800 */
[----:B------:R-:W0:Y:S04]  /*1b20*/  LDS R9, [R24+0x11200] ;  /* 0x0112000018097984 */ /* 0x000e280000000800 */
[----:B------:R-:W2:Y:S04]  /*1b30*/  LDS R11, [R2+0x1000] ;  /* 0x00100000020b7984 */ /* 0x000ea80000000800 */
[----:B------:R-:W3:Y:S04]  /*1b40*/  LDS R10, [R25+0x11200] ;  /* 0x01120000190a7984 */ /* 0x000ee80000000800 */
[----:B------:R-:W4:Y:S01]  /*1b50*/  LDS R12, [R5+0x1000] ;  /* 0x00100000050c7984 */ /* 0x000f220000000800 */
[----:B------:R-:W-:-:S03]  /*1b60*/  NOP ;  /* 0x0000000000007918 */ /* 0x000fc60000000000 */
[----:B0-----:R-:W-:Y:S04]  /*1b70*/  STS [R27+0x11200], R9 ;  /* 0x011200091b007388 */ /* 0x001fe80000000800 */
[----:B--2---:R-:W-:Y:S04]  /*1b80*/  STS [R8+0x1000], R11 ;  /* 0x0010000b08007388 */ /* 0x004fe80000000800 */
[----:B---3--:R-:W-:Y:S04]  /*1b90*/  STS [R29+0x11200], R10 ;  /* 0x0112000a1d007388 */ /* 0x008fe80000000800 */
[----:B----4-:R-:W-:Y:S04]  /*1ba0*/  STS [R7+0x1000], R12 ;  /* 0x0010000c07007388 */ /* 0x010fe80000000800 */
        /* <DEDUP_REMOVED lines=41> */
[----:B0-----:R0:W-:Y:S04]  /*1e40*/  STS [R27+0x16200], R0 ;  /* 0x016200001b007388 */ /* 0x0011e80000000800 */
[----:B--2---:R0:W-:Y:S04]  /*1e50*/  STS [R8+0x6000], R3 ;  /* 0x0060000308007388 */ /* 0x0041e80000000800 */
[----:B---3--:R0:W-:Y:S04]  /*1e60*/  STS [R29+0x16200], R4 ;  /* 0x016200041d007388 */ /* 0x0081e80000000800 */
[----:B----4-:R0:W-:Y:S04]  /*1e70*/  STS [R7+0x6000], R6 ;  /* 0x0060000607007388 */ /* 0x0101e80000000800 */
[----:B------:R0:W2:Y:S04]  /*1e80*/  LDS R10, [R24+0x17200] ;  /* 0x01720000180a7984 */ /* 0x0000a80000000800 */
[----:B------:R0:W3:Y:S04]  /*1e90*/  LDS R9, [R2+0x7000] ;  /* 0x0070000002097984 */ /* 0x0000e80000000800 */
[----:B------:R0:W4:Y:S04]  /*1ea0*/  LDS R12, [R25+0x17200] ;  /* 0x01720000190c7984 */ /* 0x0001280000000800 */
[----:B------:R0:W0:Y:S01]  /*1eb0*/  LDS R28, [R5+0x7000] ;  /* 0x00700000051c7984 */ /* 0x0000220000000800 */
[----:B------:R-:W-:Y:S01]  /*1ec0*/  NOP ;  /* 0x0000000000007918 */ /* 0x000fe20000000000 */
.L_x_337:
[----:B--2---:R-:W-:Y:S04]  /*1ed0*/  STS [R27+0x17200], R10 ;  /* 0x0172000a1b007388 */ /* 0x004fe80000000800 */
[----:B---3--:R-:W-:Y:S04]  /*1ee0*/  STS [R8+0x7000], R9 ;  /* 0x0070000908007388 */ /* 0x008fe80000000800 */
[----:B----4-:R-:W-:Y:S04]  /*1ef0*/  STS [R29+0x17200], R12 ;  /* 0x0172000c1d007388 */ /* 0x010fe80000000800 */
[----:B0-----:R1:W-:Y:S04]  /*1f00*/  STS [R7+0x7000], R28 ;  /* 0x0070001c07007388 */ /* 0x0013e80000000800 */
[----:B------:R-:W-:Y:S04]  /*1f10*/  LDS R156, [R173+0x300] ;  /* 0x00030000ad9c7984 */ /* 0x000fe80000000800 */
[----:B------:R-:W-:Y:S04]  /*1f20*/  LDS R157, [R173+0x700] ;  /* 0x00070000ad9d7984 */ /* 0x000fe80000000800 */
[----:B------:R-:W-:Y:S04]  /*1f30*/  LDS R158, [R172+0x300] ;  /* 0x00030000ac9e7984 */ /* 0x000fe80000000800 */
[----:B------:R-:W0:Y:S01]  /*1f40*/  LDS R159, [R172+0x700] ;  /* 0x00070000ac9f7984 */ /* 0x000e220000000800 */
[----:B------:R-:W-:Y:S01]  /*1f50*/  @!PT LDS RZ, [RZ] ;  /* 0x00000000fffff984 */ /* 0x000fe20000000800 */
[----:B------:R-:W-:Y:S01]  /*1f60*/  @!PT LDS RZ, [RZ] ;  /* 0x00000000fffff984 */ /* 0x000fe20000000800 */
[----:B------:R-:W-:Y:S01]  /*1f70*/  @!PT LDS RZ, [RZ] ;  /* 0x00000000fffff984 */ /* 0x000fe20000000800 */
[----:B------:R-:W-:Y:S01]  /*1f80*/  @!PT LDS RZ, [RZ] ;  /* 0x00000000fffff984 */ /* 0x000fe20000000800 */
[----:B------:R2:W-:Y:S06]  /*1f90*/  MEMBAR.ALL.CTA ;  /* 0x0000000000007992 */ /* 0x0005ec0000008000 */
[----:B--2---:R-:W2:Y:S01]  /*1fa0*/  FENCE.VIEW.ASYNC.S ;  /* 0x00000000000073c6 */ /* 0x004ea20000000000 */
[----:B------:R-:W-:Y:S05]  /*1fb0*/  WARPSYNC.ALL ;  /* 0x0000000000007948 */ /* 0x000fea0003800000 */
[----:B------:R-:W-:Y:S01]  /*1fc0*/  R2UR UR4, R26 ;  /* 0x000000001a0472ca */ /* 0x000fe200000e0000 */
[----:B--2---:R-:W-:Y:S06]  /*1fd0*/  BAR.SYNC.DEFER_BLOCKING 0x2, 0x100 ;  /* 0x0084000000007b1d */ /* 0x004fec0000010000 */
[----:B------:R-:W-:-:S06]  /*1fe0*/  UMOV UR11, 0xc0000040 ;  /* 0xc0000040000b7882 */ /* 0x000fcc0000000000 */
[----:B------:R-:W-:-:S04]  /*1ff0*/  USHF.R.U32.HI UR4, URZ, 0x4, UR4 ;  /* 0x000000043f047899 */ /* 0x000fc80008011604 */
[----:B------:R-:W-:-:S04]  /*2000*/  ULOP3.LUT UR4, UR4, 0x3fff, URZ, 0xc0, !UPT ;  /* 0x00003fff04047892 */ /* 0x000fc8000f8ec03f */
[----:B------:R-:W-:-:S04]  /*2010*/  ULOP3.LUT UR7, UR4, 0x10000, URZ, 0xfc, !UPT ;  /* 0x0001000004077892 */ /* 0x000fc8000f8efc3f */
[----:B------:R-:W-:Y:S01]  /*2020*/  ULEA UR4, UR39, UR7, 0xb ;  /* 0x0000000727047291 */ /* 0x000fe2000f8e583f */
[----:B-1----:R-:W-:-:S03]  /*2030*/  WARPGROUP.ARRIVE ;  /* 0x00000000000079c5 */ /* 0x002fc60000000000 */
[----:B------:R-:W-:-:S03]  /*2040*/  UIADD3 UR6, UR4, 0x10, URZ ;  /* 0x0000001004067890 */ /* 0x000fc6000fffe03f */
[----:B------:R-:W-:Y:S02]  /*2050*/  UMOV UR10, UR4 ;  /* 0x00000004000a7c82 */ /* 0x000fe40008000000 */
[----:B------:R-:W-:Y:S01]  /*2060*/  HGMMA.64x256x8.F32.TF32 R24, R152, gdesc[UR8], RZ, !UPT, gsb0 ;  /* 0x07e0000898187df0 */ /* 0x000fe2000c0028ff */
[----:B------:R-:W-:Y:S01]  /*2070*/  UMOV UR11, 0xc0000040 ;  /* 0xc0000040000b7882 */ /* 0x000fe20000000000 */
[----:B------:R-:W-:Y:S01]  /*2080*/  UMOV UR10, UR6 ;  /* 0x00000006000a7c82 */ /* 0x000fe20008000000 */
[----:B------:R-:W-:Y:S02]  /*2090*/  UIADD3 UR6, UR4, 0x20, URZ ;  /* 0x0000002004067890 */ /* 0x000fe4000fffe03f */
[----:B------:R-:W-:Y:S01]  /*20a0*/  UIADD3 UR4, UR4, 0x30, URZ ;  /* 0x0000003004047890 */ /* 0x000fe2000fffe03f */
[----:B------:R-:W-:Y:S02]  /*20b0*/  WARPGROUP.DEPBAR.LE gsb0, 0x0 ;  /* 0x00008000000079c5 */ /* 0x000fe40000010000 */
[----:B0-----:R-:W-:-:S15]  /*20c0*/  WARPGROUP.ARRIVE ;  /* 0x00000000000079c5 */ /* 0x001fde0000000000 */
[----:B------:R-:W-:-:S05]  /*20d0*/  NOP ;  /* 0x0000000000007918 */ /* 0x000fca0000000000 */
[----:B------:R-:W-:Y:S01]  /*20e0*/  HGMMA.64x256x8.F32.TF32 R24, R156, gdesc[UR8], R24, gsb0 ;  /* 0x07e000089c187df0 */ /* 0x000fe20008002818 */
[----:B------:R-:W-:Y:S01]  /*20f0*/  UMOV UR10, UR6 ;  /* 0x00000006000a7c82 */ /* 0x000fe20008000000 */
[----:B------:R-:W-:Y:S01]  /*2100*/  UMOV UR11, 0xc0000040 ;  /* 0xc0000040000b7882 */ /* 0x000fe20000000000 */
[----:B------:R-:W-:Y:S02]  /*2110*/  WARPGROUP.DEPBAR.LE gsb0, 0x0 ;  /* 0x00008000000079c5 */ /* 0x000fe40000010000 */
[----:B------:R-:W-:Y:S04]  /*2120*/  LDS R152, [R173+0x400] ;  /* 0x00040000ad987984 */ /* 0x000fe80000000800 */
[----:B------:R-:W-:Y:S04]  /*2130*/  LDS R153, [R173+0x800] ;  /* 0x00080000ad997984 */ /* 0x000fe80000000800 */
[----:B------:R-:W-:Y:S04]  /*2140*/  LDS R154, [R172+0x400] ;  /* 0x00040000ac9a7984 */ /* 0x000fe80000000800 */
[----:B------:R-:W0:Y:S02]  /*2150*/  LDS R155, [R172+0x800] ;  /* 0x00080000ac9b7984 */ /* 0x000e240000000800 */
[----:B0-----:R-:W-:-:S09]  /*2160*/  WARPGROUP.ARRIVE ;  /* 0x00000000000079c5 */ /* 0x001fd20000000000 */
        /* <DEDUP_REMOVED lines=9> */
[----:B------:R-:W-:Y:S03]  /*2200*/  HGMMA.64x256x8.F32.TF32 R24, R156, gdesc[UR8], R24, gsb0 ;  /* 0x07e000089c187df0 */ /* 0x000fe60008002818 */
[----:B------:R-:W-:Y:S02]  /*2210*/  WARPGROUP.DEPBAR.LE gsb0, 0x0 ;  /* 0x00008000000079c5 */ /* 0x000fe40000010000 */
[----:B------:R-:W-:Y:S05]  /*2220*/  @!P2 BRA `(.L_x_23) ;  /* 0x000000180004a947 */ /* 0x000fea0003800000 */
[----:B------:R-:W-:Y:S05]  /*2230*/  @!P0 BRA `(.L_x_24) ;  /* 0x0000000000048947 */ /* 0x000fea0003800000 */
[----:B------:R-:W-:Y:S01]  /*2240*/  BPT.TRAP 0x1 ;  /* 0x000000040000795c */ /* 0x000fe20000300000 */
.L_x_24:
[----:B------:R-:W-:Y:S05]  /*2250*/  @P1 BRA `(.L_x_25) ;  /* 0x0000000000181947 */ /* 0x000fea0003800000 */
[----:B------:R-:W0:Y:S01]  /*2260*/  S2UR UR5, SR_CgaCtaId ;  /* 0x00000000000579c3 */ /* 0x000e220000008800 */
[----:B------:R-:W-:Y:S02]  /*2270*/  UMOV UR4, 0x400 ;  /* 0x0000040000047882 */ /* 0x000fe40000000000 */
[----:B0-----:R-:W-:-:S06]  /*2280*/  ULEA UR4, UR5, UR4, 0x18 ;  /* 0x0000000405047291 */ /* 0x001fcc000f8ec03f */
[----:B------:R-:W-:-:S04]  /*2290*/  LEA R0, R169, UR4, 0x3 ;  /* 0x00000004a9007c11 */ /* 0x000fc8000f8e18ff */
[----:B------:R-:W0:Y:S02]  /*22a0*/  SYNCS.PHASECHK.TRANS64.TRYWAIT P1, [R0+URZ], R171 ;  /* 0x000000ab000075a7 */ /* 0x000e24000802017f */
[----:B0-----:R-:W-:Y:S05]  /*22b0*/  @!P1 BRA `(.L_x_26) ;  /* 0x000000bc00489947 */ /* 0x001fea0003800000 */
.L_x_25:
[----:B------:R-:W1:Y:S01]  /*22c0*/  S2UR UR5, SR_CgaCtaId ;  /* 0x00000000000579c3 */ /* 0x000e620000008800 */
[----:B------:R-:W-:Y:S01]  /*22d0*/  UMOV UR4, 0x400 ;  /* 0x0000040000047882 */ /* 0x000fe20000000000 */
[C---:B0-----:R-:W-:Y:S02]  /*22e0*/  IMAD.SHL.U32 R0, R169.reuse, 0x2000, RZ ;  /* 0x00002000a9007824 */ /* 0x041fe400078e00ff */
[----:B------:R-:W-:Y:S02]  /*22f0*/  IMAD.SHL.U32 R176, R169, 0x1000, RZ ;  /* 0x00001000a9b07824 */ /* 0x000fe400078e00ff */
[----:B------:R-:W-:Y:S01]  /*2300*/  IMAD.U32 R177, RZ, RZ, UR39 ;  /* 0x00000027ffb17e24 */ /* 0x000fe2000f8e00ff */
[C---:B------:R-:W-:Y:S02]  /*2310*/  LOP3.LUT R2, R0.reuse, R165, RZ, 0xfc, !PT ;  /* 0x000000a500027212 */ /* 0x040fe400078efcff */
[----:B------:R-:W-:-:S03]  /*2320*/  LOP3.LUT R0, R0, R162, RZ, 0xfc, !PT ;  /* 0x000000a200007212 */ /* 0x000fc600078efcff */
[C-C-:B------:R-:W-:Y:S02]  /*2330*/  IMAD.IADD R3, R164.reuse, 0x1, R2.reuse ;  /* 0x00000001a4037824 */ /* 0x140fe400078e0202 */
[C---:B------:R-:W-:Y:S02]  /*2340*/  IMAD.IADD R7, R13.reuse, 0x1, R2 ;  /* 0x000000010d077824 */ /* 0x040fe400078e0202 */
[--C-:B------:R-:W-:Y:S02]  /*2350*/  IMAD.IADD R11, R164, 0x1, R0.reuse ;  /* 0x00000001a40b7824 */ /* 0x100fe400078e0200 */
[----:B------:R-:W-:Y:S01]  /*2360*/  IMAD.IADD R15, R13, 0x1, R0 ;  /* 0x000000010d0f7824 */ /* 0x000fe200078e0200 */
[----:B-1----:R-:W-:-:S06]  /*2370*/  ULEA UR4, UR5, UR4, 0x18 ;  /* 0x0000000405047291 */ /* 0x002fcc000f8ec03f */
[----:B------:R-:W-:-:S04]  /*2380*/  IMAD.U32 R174, RZ, RZ, UR4 ;  /* 0x00000004ffae7e24 */ /* 0x000fc8000f8e00ff */
[----:B------:R-:W-:Y:S01]  /*2390*/  VIADD R8, R174, 0x10200 ;  /* 0x00010200ae087836 */ /* 0x000fe20000000000 */
[----:B------:R-:W-:Y:S01]  /*23a0*/  LEA R159, R11, R174, 0x2 ;  /* 0x000000ae0b9f7211 */ /* 0x000fe200078e10ff */
[C---:B------:R-:W-:Y:S02]  /*23b0*/  IMAD R156, R3.reuse, 0x4, R174 ;  /* 0x00000004039c7824 */ /* 0x040fe400078e02ae */
[----:B------:R-:W-:Y:S01]  /*23c0*/  IMAD R5, R3, 0x4, R8 ;  /* 0x0000000403057824 */ /* 0x000fe200078e0208 */
[C---:B------:R-:W-:Y:S01]  /*23d0*/  LEA R9, R7.reuse, R8, 0x2 ;  /* 0x0000000807097211 */ /* 0x040fe200078e10ff */
[----:B------:R-:W-:Y:S01]  /*23e0*/  IMAD R157, R7, 0x4, R174 ;  /* 0x00000004079d7824 */ /* 0x000fe200078e02ae */
[----:B------:R-:W0:Y:S01]  /*23f0*/  LDS R2, [R156+0x10200] ;  /* 0x010200009c027984 */ /* 0x000e220000000800 */
[----:B------:R-:W-:Y:S01]  /*2400*/  IMAD.IADD R5, R14, 0x1, R5 ;  /* 0x000000010e057824 */ /* 0x000fe200078e0205 */
[----:B------:R-:W-:Y:S01]  /*2410*/  LOP3.LUT R3, R176, R21, RZ, 0xfc, !PT ;  /* 0x00000015b0037212 */ /* 0x000fe200078efcff */
[----:B------:R-:W-:Y:S01]  /*2420*/  IMAD.IADD R9, R14, 0x1, R9 ;  /* 0x000000010e097824 */ /* 0x000fe200078e0209 */
[----:B------:R-:W-:Y:S01]  /*2430*/  LDS R6, [R157+0x10200] ;  /* 0x010200009d067984 */ /* 0x000fe20000000800 */
[----:B------:R-:W-:-:S02]  /*2440*/  IMAD R11, R11, 0x4, R8 ;  /* 0x000000040b0b7824 */ /* 0x000fc400078e0208 */
[----:B------:R-:W-:Y:S01]  /*2450*/  IMAD R3, R3, 0x4, R174 ;  /* 0x0000000403037824 */ /* 0x000fe200078e02ae */
[----:B------:R-:W1:Y:S01]  /*2460*/  LDS R4, [R5] ;  /* 0x0000000005047984 */ /* 0x000e620000000800 */
[C---:B------:R-:W-:Y:S02]  /*2470*/  IMAD R155, R15.reuse, 0x4, R8 ;  /* 0x000000040f9b7824 */ /* 0x040fe400078e0208 */
[C---:B------:R-:W-:Y:S01]  /*2480*/  IMAD.IADD R12, R20.reuse, 0x1, R3 ;  /* 0x00000001140c7824 */ /* 0x040fe200078e0203 */
[----:B------:R-:W2:Y:S01]  /*2490*/  LDS R7, [R9] ;  /* 0x0000000009077984 */ /* 0x000ea20000000800 */
[C---:B------:R-:W-:Y:S02]  /*24a0*/  IMAD.IADD R11, R20.reuse, 0x1, R11 ;  /* 0x00000001140b7824 */ /* 0x040fe400078e020b */
[----:B------:R-:W-:Y:S01]  /*24b0*/  IMAD R171, R15, 0x4, R174 ;  /* 0x000000040fab7824 */ /* 0x000fe200078e02ae */
[----:B------:R-:W-:Y:S01]  /*24c0*/  LDS R152, [R3+0x200] ;  /* 0x0002000003987984 */ /* 0x000fe20000000800 */
[----:B------:R-:W-:-:S03]  /*24d0*/  IMAD.IADD R0, R20, 0x1, R155 ;  /* 0x0000000114007824 */ /* 0x000fc600078e029b */
[----:B------:R-:W-:Y:S04]  /*24e0*/  LDS R153, [R3+0x600] ;  /* 0x0006000003997984 */ /* 0x000fe80000000800 */
[----:B------:R-:W-:Y:S04]  /*24f0*/  LDS R154, [R12+0x200] ;  /* 0x000200000c9a7984 */ /* 0x000fe80000000800 */
[----:B------:R3:W-:Y:S01]  /*2500*/  LDS R155, [R12+0x600] ;  /* 0x000600000c9b7984 */ /* 0x0007e20000000800 */
[----:B------:R-:W-:Y:S01]  /*2510*/  NOP ;  /* 0x0000000000007918 */ /* 0x000fe20000000000 */
[----:B---3--:R-:W3:Y:S02]  /*2520*/  LDC R12, c[0x0][0x28c] ;  /* 0x0000a300ff0c7b82 */ /* 0x008ee40000000800 */
[----:B0-----:R-:W-:Y:S04]  /*2530*/  STS [R159+0x10200], R2 ;  /* 0x010200029f007388 */ /* 0x001fe80000000800 */
[----:B-1----:R-:W-:Y:S04]  /*2540*/  STS [R11], R4 ;  /* 0x000000040b007388 */ /* 0x002fe80000000800 */
[----:B------:R-:W-:Y:S04]  /*2550*/  STS [R171+0x10200], R6 ;  /* 0x01020006ab007388 */ /* 0x000fe80000000800 */
[----:B--2---:R-:W-:Y:S04]  /*2560*/  STS [R0], R7 ;  /* 0x0000000700007388 */ /* 0x004fe80000000800 */
[----:B------:R-:W0:Y:S01]  /*2570*/  LDS R8, [R156+0x11200] ;  /* 0x011200009c087984 */ /* 0x000e220000000800 */
[----:B---3--:R-:W-:-:S03]  /*2580*/  ISETP.GE.AND P1, PT, R12, 0x41, PT ;  /* 0x000000410c00780c */ /* 0x008fc60003f26270 */
[----:B------:R-:W1:Y:S04]  /*2590*/  LDS R10, [R5+0x1000] ;  /* 0x00100000050a7984 */ /* 0x000e680000000800 */
[----:B------:R-:W2:Y:S04]  /*25a0*/  LDS R3, [R157+0x11200] ;  /* 0x011200009d037984 */ /* 0x000ea80000000800 */
[----:B------:R-:W3:Y:S01]  /*25b0*/  LDS R15, [R9+0x1000] ;  /* 0x00100000090f7984 */ /* 0x000ee20000000800 */
[----:B------:R-:W-:-:S03]  /*25c0*/  NOP ;  /* 0x0000000000007918 */ /* 0x000fc60000000000 */
[----:B0-----:R-:W-:Y:S04]  /*25d0*/  STS [R159+0x11200], R8 ;  /* 0x011200089f007388 */ /* 0x001fe80000000800 */
[----:B-1----:R-:W-:Y:S04]  /*25e0*/  STS [R11+0x1000], R10 ;  /* 0x0010000a0b007388 */ /* 0x002fe80000000800 */
[----:B--2---:R-:W-:Y:S04]  /*25f0*/  STS [R171+0x11200], R3 ;  /* 0x01120003ab007388 */ /* 0x004fe80000000800 */
[----:B---3--:R-:W-:Y:S04]  /*2600*/  STS [R0+0x1000], R15 ;  /* 0x0010000f00007388 */ /* 0x008fe80000000800 */
[----:B------:R-:W0:Y:S04]  /*2610*/  LDS R2, [R156+0x12200] ;  /* 0x012200009c027984 */ /* 0x000e280000000800 */
        /* <DEDUP_REMOVED lines=49> */
[----:B0-----:R0:W-:Y:S04]  /*2930*/  STS [R159+0x17200], R3 ;  /* 0x017200039f007388 */ /* 0x0011e80000000800 */
[----:B-1----:R0:W-:Y:S04]  /*2940*/  STS [R11+0x7000], R8 ;  /* 0x007000080b007388 */ /* 0x0021e80000000800 */
[----:B--2---:R0:W-:Y:S04]  /*2950*/  STS [R171+0x17200], R10 ;  /* 0x0172000aab007388 */ /* 0x0041e80000000800 */
[----:B---3--:R0:W-:Y:S01]  /*2960*/  STS [R0+0x7000], R15 ;  /* 0x0070000f00007388 */ /* 0x0081e20000000800 */
[----:B------:R-:W-:Y:S05]  /*2970*/  @!P1 BRA `(.L_x_27) ;  /* 0x0000000c002c9947 */ /* 0x000fea0003800000 */
[----:B------:R-:W-:Y:S01]  /*2980*/  R2UR UR4, R169 ;  /* 0x00000000a90472ca */ /* 0x000fe200000e0000 */
[----:B------:R-:W-:Y:S01]  /*2990*/  UIADD3 UR5, UR40, -0x1, URZ ;  /* 0xffffffff28057890 */ /* 0x000fe2000fffe03f */
[----:B------:R-:W-:-:S05]  /*29a0*/  IMAD.U32 R177, RZ, RZ, UR39 ;  /* 0x00000027ffb17e24 */ /* 0x000fca000f8e00ff */
[----:B------:R-:W-:-:S08]  /*29b0*/  MOV R178, UR5 ;  /* 0x0000000500b27c02 */ /* 0x000fd00008000f00 */
.L_x_36:
[----:B------:R-:W-:-:S04]  /*29c0*/  UIADD3 UR5, UR4, 0x1, URZ ;  /* 0x0000000104057890 */ /* 0x000fc8000fffe03f */
[----:B------:R-:W-:-:S04]  /*29d0*/  UISETP.NE.AND UP0, UPT, UR5, 0x4, UPT ;  /* 0x000000040500788c */ /* 0x000fc8000bf05270 */
[----:B------:R-:W-:Y:S02]  /*29e0*/  USEL UR6, URZ, 0x1, UP0 ;  /* 0x000000013f067887 */ /* 0x000fe40008000000 */
[----:B------:R-:W-:-:S04]  /*29f0*/  USEL UR5, UR5, URZ, UP0 ;  /* 0x0000003f05057287 */ /* 0x000fc80008000000 */
[----:B------:R-:W-:Y:S02]  /*2a00*/  LOP3.LUT R170, R170, UR6, RZ, 0x3c, !PT ;  /* 0x00000006aaaa7c12 */ /* 0x000fe4000f8e3cff */
[----:B------:R-:W-:Y:S01]  /*2a10*/  IMAD.U32 R169, RZ, RZ, UR5 ;  /* 0x00000005ffa97e24 */ /* 0x000fe2000f8e00ff */
[----:B------:R-:W-:Y:S06]  /*2a20*/  @!P0 BRA `(.L_x_28) ;  /* 0x0000000000048947 */ /* 0x000fec0003800000 */
[----:B------:R-:W-:Y:S01]  /*2a30*/  BPT.TRAP 0x1 ;  /* 0x000000040000795c */ /* 0x000fe20000300000 */
.L_x_28:
[----:B0-----:R-:W0:Y:S01]  /*2a40*/  S2R R0, SR_TID.X ;  /* 0x0000000000007919 */ /* 0x001e220000002100 */
[----:B------:R-:W-:Y:S01]  /*2a50*/  MOV R174, 0x400 ;  /* 0x0000040000ae7802 */ /* 0x000fe20000000f00 */
[----:B------:R-:W-:Y:S01]  /*2a60*/  ULEA UR6, UR4, UR7, 0xb ;  /* 0x0000000704067291 */ /* 0x000fe2000f8e583f */
[----:B------:R-:W1:Y:S01]  /*2a70*/  S2R R5, SR_CgaCtaId ;  /* 0x0000000000057919 */ /* 0x000e620000008800 */
[----:B------:R-:W-:-:S05]  /*2a80*/  UMOV UR11, 0xc0000040 ;  /* 0xc0000040000b7882 */ /* 0x000fca0000000000 */
[----:B------:R-:W-:Y:S01]  /*2a90*/  UMOV UR10, UR6 ;  /* 0x00000006000a7c82 */ /* 0x000fe20008000000 */
[C---:B0-----:R-:W-:Y:S01]  /*2aa0*/  IMAD.SHL.U32 R163, R0.reuse, 0x10, RZ ;  /* 0x0000001000a37824 */ /* 0x041fe200078e00ff */
[----:B------:R-:W-:Y:S01]  /*2ab0*/  SHF.R.U32.HI R168, RZ, 0x2, R0 ;  /* 0x00000002ffa87819 */ /* 0x000fe20000011600 */
[----:B------:R-:W-:Y:S01]  /*2ac0*/  IMAD.SHL.U32 R0, R0, 0x8, RZ ;  /* 0x0000000800007824 */ /* 0x000fe200078e00ff */
[----:B-1----:R-:W-:Y:S02]  /*2ad0*/  LEA R174, R5, R174, 0x18 ;  /* 0x000000ae05ae7211 */ /* 0x002fe400078ec0ff */
[----:B------:R-:W-:Y:S02]  /*2ae0*/  LOP3.LUT R163, R163, 0xe00, RZ, 0xc0, !PT ;  /* 0x00000e00a3a37812 */ /* 0x000fe400078ec0ff */
[C---:B------:R-:W-:Y:S01]  /*2af0*/  LOP3.LUT R166, R168.reuse, 0x4, RZ, 0xc0, !PT ;  /* 0x00000004a8a67812 */ /* 0x040fe200078ec0ff */
[----:B------:R-:W-:Y:S01]  /*2b00*/  IMAD R4, R169, 0x8, R174 ;  /* 0x00000008a9047824 */ /* 0x000fe200078e02ae */
[----:B------:R-:W-:-:S02]  /*2b10*/  LOP3.LUT R167, R168, 0x3, RZ, 0xc0, !PT ;  /* 0x00000003a8a77812 */ /* 0x000fc400078ec0ff */
[----:B------:R-:W-:Y:S02]  /*2b20*/  LOP3.LUT R2, R163, R166, RZ, 0xfc, !PT ;  /* 0x000000a6a3027212 */ /* 0x000fe400078efcff */
[----:B------:R-:W-:Y:S02]  /*2b30*/  SHF.L.U32 R5, R170, 0x1f, RZ ;  /* 0x0000001faa057819 */ /* 0x000fe400000006ff */
[----:B------:R-:W-:Y:S02]  /*2b40*/  LOP3.LUT R3, R2, R167, RZ, 0xfc, !PT ;  /* 0x000000a702037212 */ /* 0x000fe400078efcff */
[----:B------:R0:W1:Y:S02]  /*2b50*/  SYNCS.PHASECHK.TRANS64.TRYWAIT P1, [R4+URZ], R5 ;  /* 0x00000005040075a7 */ /* 0x000064000802017f */
[----:B------:R-:W-:Y:S01]  /*2b60*/  LOP3.LUT R0, R3, 0x18, R0, 0xf8, !PT ;  /* 0x0000001803007812 */ /* 0x000fe200078ef800 */
[----:B------:R-:W-:Y:S01]  /*2b70*/  IMAD.U32 R3, RZ, RZ, UR4 ;  /* 0x00000004ff037e24 */ /* 0x000fe2000f8e00ff */
[----:B------:R-:W-:-:S03]  /*2b80*/  UIADD3 UR4, UR6, 0x10, URZ ;  /* 0x0000001006047890 */ /* 0x000fc6000fffe03f */
[----:B------:R-:W-:-:S04]  /*2b90*/  IMAD R3, R3, 0x1000, R0 ;  /* 0x0000100003037824 */ /* 0x000fc800078e0200 */
[----:B------:R-:W-:-:S04]  /*2ba0*/  IMAD R3, R3, 0x4, R174 ;  /* 0x0000000403037824 */ /* 0x000fc800078e02ae */
[----:B------:R-:W-:Y:S01]  /*2bb0*/  IMAD.IADD R2, R20, 0x1, R3 ;  /* 0x0000000114027824 */ /* 0x000fe200078e0203 */
[----:B------:R-:W-:Y:S04]  /*2bc0*/  LDS R156, [R3+0x300] ;  /* 0x00030000039c7984 */ /* 0x000fe80000000800 */
[----:B------:R-:W-:Y:S04]  /*2bd0*/  LDS R157, [R3+0x700] ;  /* 0x00070000039d7984 */ /* 0x000fe80000000800 */
[----:B------:R-:W-:Y:S04]  /*2be0*/  LDS R158, [R2+0x300] ;  /* 0x00030000029e7984 */ /* 0x000fe80000000800 */
[----:B------:R-:W2:Y:S01]  /*2bf0*/  LDS R159, [R2+0x700] ;  /* 0x00070000029f7984 */ /* 0x000ea20000000800 */
[----:B------:R-:W-:Y:S01]  /*2c00*/  @!PT LDS RZ, [RZ] ;  /* 0x00000000fffff984 */ /* 0x000fe20000000800 */
[----:B------:R-:W-:Y:S01]  /*2c10*/  @!PT LDS RZ, [RZ] ;  /* 0x00000000fffff984 */ /* 0x000fe20000000800 */
[----:B------:R-:W-:Y:S01]  /*2c20*/  @!PT LDS RZ, [RZ] ;  /* 0x00000000fffff984 */ /* 0x000fe20000000800 */
[----:B------:R-:W-:Y:S01]  /*2c30*/  @!PT LDS RZ, [RZ] ;  /* 0x00000000fffff984 */ /* 0x000fe20000000800 */
[----:B------:R3:W-:Y:S06]  /*2c40*/  MEMBAR.ALL.CTA ;  /* 0x0000000000007992 */ /* 0x0007ec0000008000 */
[----:B---3--:R-:W3:Y:S02]  /*2c50*/  FENCE.VIEW.ASYNC.S ;  /* 0x00000000000073c6 */ /* 0x008ee40000000000 */
[----:B---3--:R-:W-:Y:S06]  /*2c60*/  BAR.SYNC.DEFER_BLOCKING 0x2, 0x100 ;  /* 0x0084000000007b1d */ /* 0x008fec0000010000 */
[----:B------:R-:W-:-:S06]  /*2c70*/  WARPGROUP.ARRIVE ;  /* 0x00000000000079c5 */ /* 0x000fcc0000000000 */
[----:B------:R-:W-:Y:S01]  /*2c80*/  HGMMA.64x256x8.F32.TF32 R24, R152, gdesc[UR8], R24, gsb0 ;  /* 0x07e0000898187df0 */ /* 0x000fe20008002818 */
[----:B------:R-:W-:Y:S01]  /*2c90*/  UMOV UR10, UR4 ;  /* 0x00000004000a7c82 */ /* 0x000fe20008000000 */
[----:B------:R-:W-:Y:S01]  /*2ca0*/  UMOV UR11, 0xc0000040 ;  /* 0xc0000040000b7882 */ /* 0x000fe20000000000 */
[----:B------:R-:W-:Y:S02]  /*2cb0*/  WARPGROUP.DEPBAR.LE gsb0, 0x0 ;  /* 0x00008000000079c5 */ /* 0x000fe40000010000 */
[----:B--2---:R-:W-:-:S15]  /*2cc0*/  WARPGROUP.ARRIVE ;  /* 0x00000000000079c5 */ /* 0x004fde0000000000 */
[----:B------:R-:W-:-:S08]  /*2cd0*/  NOP ;  /* 0x0000000000007918 */ /* 0x000fd00000000000 */
[----:B------:R-:W-:Y:S03]  /*2ce0*/  HGMMA.64x256x8.F32.TF32 R24, R156, gdesc[UR8], R24, gsb0 ;  /* 0x07e000089c187df0 */ /* 0x000fe60008002818 */
[----:B------:R-:W-:Y:S02]  /*2cf0*/  WARPGROUP.DEPBAR.LE gsb0, 0x0 ;  /* 0x00008000000079c5 */ /* 0x000fe40000010000 */
[----:B------:R0:W2:Y:S04]  /*2d00*/  LDS R152, [R3+0x400] ;  /* 0x0004000003987984 */ /* 0x0000a80000000800 */
[----:B------:R0:W3:Y:S04]  /*2d10*/  LDS R153, [R3+0x800] ;  /* 0x0008000003997984 */ /* 0x0000e80000000800 */
[----:B------:R0:W4:Y:S04]  /*2d20*/  LDS R154, [R2+0x400] ;  /* 0x00040000029a7984 */ /* 0x0001280000000800 */
[----:B------:R0:W0:Y:S01]  /*2d30*/  LDS R155, [R2+0x800] ;  /* 0x00080000029b7984 */ /* 0x0000220000000800 */
[----:B-1----:R-:W-:Y:S05]  /*2d40*/  @!P0 BRA `(.L_x_29) ;  /* 0x0000000000048947 */ /* 0x002fea0003800000 */
[----:B------:R-:W-:Y:S01]  /*2d50*/  BPT.TRAP 0x1 ;  /* 0x000000040000795c */ /* 0x000fe20000300000 */
.L_x_29:
[----:B------:R-:W2:Y:S01]  /*2d60*/  LDL R6, [R1+0x50] ;  /* 0x0000500001067983 */ /* 0x000ea20000100800 */
[----:B------:R-:W-:-:S05]  /*2d70*/  LEA R0, R177, R174, 0x3 ;  /* 0x000000aeb1007211 */ /* 0x000fca00078e18ff */
[----:B------:R-:W-:-:S05]  /*2d80*/  VIADD R0, R0, 0x20 ;  /* 0x0000002000007836 */ /* 0x000fca0000000000 */
[----:B------:R-:W-:-:S04]  /*2d90*/  PRMT R0, RZ, 0x654, R0 ;  /* 0x00000654ff007816 */ /* 0x000fc80000000000 */
[----:B------:R1:W-:Y:S01]  /*2da0*/  SYNCS.ARRIVE.TRANS64.RED.A1T0 RZ, [R0+URZ], RZ ;  /* 0x000000ff00ff79a7 */ /* 0x0003e2000810043f */
[----:B--2---:R-:W-:-:S13]  /*2db0*/  ISETP.GT.U32.AND P2, PT, R6, 0x1, PT ;  /* 0x000000010600780c */ /* 0x004fda0003f44070 */
[----:B-1----:R-:W-:Y:S05]  /*2dc0*/  @P2 BRA `(.L_x_30) ;  /* 0x0000000000042947 */ /* 0x002fea0003800000 */
[----:B------:R-:W-:Y:S01]  /*2dd0*/  BPT.TRAP 0x1 ;  /* 0x000000040000795c */ /* 0x000fe20000300000 */
.L_x_30:
[----:B------:R-:W-:Y:S01]  /*2de0*/  UIADD3 UR4, UR6, 0x20, URZ ;  /* 0x0000002006047890 */ /* 0x000fe2000fffe03f */
[----:B0--34-:R-:W-:Y:S01]  /*2df0*/  WARPGROUP.ARRIVE ;  /* 0x00000000000079c5 */ /* 0x019fe20000000000 */
[----:B------:R-:W-:Y:S01]  /*2e00*/  UMOV UR11, 0xc0000040 ;  /* 0xc0000040000b7882 */ /* 0x000fe20000000000 */
[----:B------:R-:W-:-:S04]  /*2e10*/  VIADD R177, R177, 0x1 ;  /* 0x00000001b1b17836 */ /* 0x000fc80000000000 */
[----:B------:R-:W-:Y:S01]  /*2e20*/  UMOV UR10, UR4 ;  /* 0x00000004000a7c82 */ /* 0x000fe20008000000 */
[C---:B------:R-:W-:Y:S01]  /*2e30*/  ISETP.NE.AND P2, PT, R177.reuse, 0x4, PT ;  /* 0x00000004b100780c */ /* 0x040fe20003f45270 */
[----:B------:R-:W-:Y:S03]  /*2e40*/  HGMMA.64x256x8.F32.TF32 R24, R152, gdesc[UR8], R24, gsb0 ;  /* 0x07e0000898187df0 */ /* 0x000fe60008002818 */
[----:B------:R-:W-:Y:S01]  /*2e50*/  SEL R177, R177, RZ, P2 ;  /* 0x000000ffb1b17207 */ /* 0x000fe20001000000 */
[----:B------:R-:W-:Y:S02]  /*2e60*/  WARPGROUP.DEPBAR.LE gsb0, 0x0 ;  /* 0x00008000000079c5 */ /* 0x000fe40000010000 */
[----:B------:R0:W1:Y:S04]  /*2e70*/  LDS R156, [R3+0x500] ;  /* 0x00050000039c7984 */ /* 0x0000680000000800 */
[----:B------:R0:W2:Y:S04]  /*2e80*/  LDS R157, [R3+0x900] ;  /* 0x00090000039d7984 */ /* 0x0000a80000000800 */
[----:B------:R0:W3:Y:S04]  /*2e90*/  LDS R158, [R2+0x500] ;  /* 0x00050000029e7984 */ /* 0x0000e80000000800 */
[----:B------:R0:W4:Y:S01]  /*2ea0*/  LDS R159, [R2+0x900] ;  /* 0x00090000029f7984 */ /* 0x0001220000000800 */
[----:B------:R-:W-:Y:S05]  /*2eb0*/  @!P0 BRA `(.L_x_31) ;  /* 0x0000000000048947 */ /* 0x000fea0003800000 */
[----:B------:R-:W-:Y:S01]  /*2ec0*/  BPT.TRAP 0x1 ;  /* 0x000000040000795c */ /* 0x000fe20000300000 */
.L_x_31:
[C---:B------:R-:W-:Y:S01]  /*2ed0*/  IMAD.SHL.U32 R176, R169.reuse, 0x1000, RZ ;  /* 0x00001000a9b07824 */ /* 0x040fe200078e00ff */
[----:B------:R-:W-:Y:S01]  /*2ee0*/  BSSY B0, `(.L_x_32) ;  /* 0x0000007000007945 */ /* 0x000fe20003800000 */
[----:B------:R-:W-:-:S03]  /*2ef0*/  IMAD.SHL.U32 R15, R169, 0x2000, RZ ;  /* 0x00002000a90f7824 */ /* 0x000fc600078e00ff */
[----:B0-----:R-:W-:Y:S02]  /*2f00*/  LOP3.LUT R3, R176, R21, RZ, 0xfc, !PT ;  /* 0x00000015b0037212 */ /* 0x001fe400078efcff */
[----:B------:R-:W-:Y:S01]  /*2f10*/  LOP3.LUT R0, R15, R165, RZ, 0xfc, !PT ;  /* 0x000000a50f007212 */ /* 0x000fe200078efcff */
[----:B------:R-:W-:Y:S06]  /*2f20*/  @P1 BRA `(.L_x_33) ;  /* 0x0000000000081947 */ /* 0x000fec0003800000 */
[----:B------:R-:W0:Y:S02]  /*2f30*/  SYNCS.PHASECHK.TRANS64.TRYWAIT P1, [R4+URZ], R5 ;  /* 0x00000005040075a7 */ /* 0x000e24000802017f */
[----:B0-----:R-:W-:Y:S05]  /*2f40*/  @!P1 BRA `(.L_x_34) ;  /* 0x000000b000389947 */ /* 0x001fea0003800000 */
.L_x_33:
[----:B------:R-:W-:Y:S05]  /*2f50*/  BSYNC B0 ;  /* 0x0000000000007941 */ /* 0x000fea0003800000 */
.L_x_32:
[--C-:B------:R-:W-:Y:S01]  /*2f60*/  IMAD.IADD R2, R164, 0x1, R0.reuse ;  /* 0x00000001a4027824 */ /* 0x100fe200078e0200 */
[----:B------:R-:W-:Y:S01]  /*2f70*/  UMOV UR4, 0xffffffff ;  /* 0xffffffff00047882 */ /* 0x000fe20000000000 */
[----:B------:R-:W-:Y:S02]  /*2f80*/  VIADD R5, R174, 0x10200 ;  /* 0x00010200ae057836 */ /* 0x000fe40000000000 */
[----:B------:R-:W-:Y:S01]  /*2f90*/  IMAD.IADD R0, R13, 0x1, R0 ;  /* 0x000000010d007824 */ /* 0x000fe200078e0200 */
[C---:B------:R-:W-:Y:S01]  /*2fa0*/  LEA R9, R2.reuse, R174, 0x2 ;  /* 0x000000ae02097211 */ /* 0x040fe200078e10ff */
[--C-:B------:R-:W-:Y:S02]  /*2fb0*/  IMAD R7, R3, 0x4, R174.reuse ;  /* 0x0000000403077824 */ /* 0x100fe400078e02ae */
[--C-:B------:R-:W-:Y:S02]  /*2fc0*/  IMAD R3, R2, 0x4, R5.reuse ;  /* 0x0000000402037824 */ /* 0x100fe400078e0205 */
[C---:B------:R-:W-:Y:S01]  /*2fd0*/  IMAD R155, R0.reuse, 0x4, R5 ;  /* 0x00000004009b7824 */ /* 0x040fe200078e0205 */
[----:B------:R0:W0:Y:S01]  /*2fe0*/  LDS R152, [R7+0x200] ;  /* 0x0002000007987984 */ /* 0x0000220000000800 */
[----:B------:R-:W-:-:S02]  /*2ff0*/  IMAD R11, R0, 0x4, R174 ;  /* 0x00000004000b7824 */ /* 0x000fc400078e02ae */
[----:B------:R-:W-:Y:S01]  /*3000*/  IMAD.IADD R6, R20, 0x1, R7 ;  /* 0x0000000114067824 */ /* 0x000fe200078e0207 */
[----:B------:R0:W0:Y:S01]  /*3010*/  LDS R153, [R7+0x600] ;  /* 0x0006000007997984 */ /* 0x0000220000000800 */
[C---:B------:R-:W-:Y:S02]  /*3020*/  IMAD.IADD R10, R14.reuse, 0x1, R3 ;  /* 0x000000010e0a7824 */ /* 0x040fe400078e0203 */
[----:B------:R-:W-:Y:S01]  /*3030*/  IMAD.IADD R12, R14, 0x1, R155 ;  /* 0x000000010e0c7824 */ /* 0x000fe200078e029b */
[----:B------:R0:W0:Y:S04]  /*3040*/  LDS R0, [R9+0x10200] ;  /* 0x0102000009007984 */ /* 0x0000280000000800 */
[----:B------:R0:W0:Y:S04]  /*3050*/  LDS R3, [R11+0x10200] ;  /* 0x010200000b037984 */ /* 0x0000280000000800 */
[----:B------:R0:W0:Y:S04]  /*3060*/  LDS R154, [R6+0x200] ;  /* 0x00020000069a7984 */ /* 0x0000280000000800 */
[----:B------:R0:W0:Y:S04]  /*3070*/  LDS R155, [R6+0x600] ;  /* 0x00060000069b7984 */ /* 0x0000280000000800 */
[----:B------:R0:W0:Y:S04]  /*3080*/  LDS R2, [R10] ;  /* 0x000000000a027984 */ /* 0x0000280000000800 */
[----:B------:R0:W0:Y:S01]  /*3090*/  LDS R4, [R12] ;  /* 0x000000000c047984 */ /* 0x0000220000000800 */
[----:B------:R-:W-:Y:S05]  /*30a0*/  BRA.DIV UR4, `(.L_x_35) ;  /* 0x000000ae04f47947 */ /* 0x000fea000b800000 */
[----:B------:R-:W-:Y:S01]  /*30b0*/  LOP3.LUT R15, R15, R162, RZ, 0xfc, !PT ;  /* 0x000000a20f0f7212 */ /* 0x000fe200078efcff */
[----:B------:R-:W-:-:S04]  /*30c0*/  NOP ;  /* 0x0000000000007918 */ /* 0x000fc80000000000 */
[--C-:B------:R-:W-:Y:S02]  /*30d0*/  IMAD.IADD R171, R164, 0x1, R15.reuse ;  /* 0x00000001a4ab7824 */ /* 0x100fe400078e020f */
[----:B------:R-:W-:-:S03]  /*30e0*/  IMAD.IADD R15, R13, 0x1, R15 ;  /* 0x000000010d0f7824 */ /* 0x000fc600078e020f */
[----:B------:R-:W-:Y:S01]  /*30f0*/  LEA R173, R171, R5, 0x2 ;  /* 0x00000005abad7211 */ /* 0x000fe200078e10ff */
[----:B------:R-:W-:Y:S02]  /*3100*/  IMAD R5, R15, 0x4, R5 ;  /* 0x000000040f057824 */ /* 0x000fe400078e0205 */
[--C-:B------:R-:W-:Y:S02]  /*3110*/  IMAD R171, R171, 0x4, R174.reuse ;  /* 0x00000004abab7824 */ /* 0x100fe400078e02ae */
[C---:B------:R-:W-:Y:S02]  /*3120*/  IMAD.IADD R173, R20.reuse, 0x1, R173 ;  /* 0x0000000114ad7824 */ /* 0x040fe400078e02ad */
[----:B------:R-:W-:Y:S01]  /*3130*/  IMAD R172, R15, 0x4, R174 ;  /* 0x000000040fac7824 */ /* 0x000fe200078e02ae */
[----:B0-----:R-:W-:Y:S01]  /*3140*/  STS [R171+0x10200], R0 ;  /* 0x01020000ab007388 */ /* 0x001fe20000000800 */
[----:B------:R-:W-:-:S03]  /*3150*/  IMAD.IADD R175, R20, 0x1, R5 ;  /* 0x0000000114af7824 */ /* 0x000fc600078e0205 */
[----:B------:R-:W-:Y:S04]  /*3160*/  STS [R173], R2 ;  /* 0x00000002ad007388 */ /* 0x000fe80000000800 */
[----:B------:R-:W-:Y:S04]  /*3170*/  STS [R172+0x10200], R3 ;  /* 0x01020003ac007388 */ /* 0x000fe80000000800 */
[----:B------:R-:W-:Y:S04]  /*3180*/  STS [R175], R4 ;  /* 0x00000004af007388 */ /* 0x000fe80000000800 */
        /* <DEDUP_REMOVED lines=53> */
[----:B---3--:R0:W-:Y:S04]  /*34e0*/  STS [R175+0x6000], R4 ;  /* 0x00600004af007388 */ /* 0x0081e80000000800 */
[----:B------:R0:W1:Y:S04]  /*34f0*/  LDS R6, [R9+0x17200] ;  /* 0x0172000009067984 */ /* 0x0000680000000800 */
[----:B------:R0:W2:Y:S04]  /*3500*/  LDS R8, [R10+0x7000] ;  /* 0x007000000a087984 */ /* 0x0000a80000000800 */
[----:B------:R0:W3:Y:S04]  /*3510*/  LDS R5, [R11+0x17200] ;  /* 0x017200000b057984 */ /* 0x0000e80000000800 */
[----:B------:R0:W0:Y:S01]  /*3520*/  LDS R180, [R12+0x7000] ;  /* 0x007000000cb47984 */ /* 0x0000220000000800 */
[----:B------:R-:W-:Y:S01]  /*3530*/  NOP ;  /* 0x0000000000007918 */ /* 0x000fe20000000000 */
.L_x_347:
[----:B-1----:R1:W-:Y:S01]  /*3540*/  STS [R171+0x17200], R6 ;  /* 0x01720006ab007388 */ /* 0x0023e20000000800 */
[----:B------:R-:W-:Y:S05]  /*3550*/  WARPSYNC.ALL ;  /* 0x0000000000007948 */ /* 0x000fea0003800000 */
[----:B--2---:R1:W-:Y:S04]  /*3560*/  STS [R173+0x7000], R8 ;  /* 0x00700008ad007388 */ /* 0x0043e80000000800 */
[----:B---3--:R1:W-:Y:S04]  /*3570*/  STS [R172+0x17200], R5 ;  /* 0x01720005ac007388 */ /* 0x0083e80000000800 */
[----:B0-----:R1:W-:Y:S01]  /*3580*/  STS [R175+0x7000], R180 ;  /* 0x007000b4af007388 */ /* 0x0013e20000000800 */
[----:B------:R-:W-:Y:S01]  /*3590*/  UIADD3 UR4, UR6, 0x30, URZ ;  /* 0x0000003006047890 */ /* 0x000fe2000fffe03f */
[----:B----4-:R-:W-:Y:S01]  /*35a0*/  WARPGROUP.ARRIVE ;  /* 0x00000000000079c5 */ /* 0x010fe20000000000 */
[----:B------:R-:W-:Y:S01]  /*35b0*/  UMOV UR11, 0xc0000040 ;  /* 0xc0000040000b7882 */ /* 0x000fe20000000000 */
[C---:B------:R-:W-:Y:S01]  /*35c0*/  ISETP.GT.AND P1, PT, R178.reuse, 0x2, PT ;  /* 0x00000002b200780c */ /* 0x040fe20003f24270 */
[----:B------:R-:W-:-:S03]  /*35d0*/  VIADD R178, R178, 0xffffffff ;  /* 0xffffffffb2b27836 */ /* 0x000fc60000000000 */
[----:B------:R-:W-:Y:S01]  /*35e0*/  UMOV UR10, UR4 ;  /* 0x00000004000a7c82 */ /* 0x000fe20008000000 */
[----:B------:R-:W-:Y:S01]  /*35f0*/  R2UR UR4, R169 ;  /* 0x00000000a90472ca */ /* 0x000fe200000e0000 */
[----:B------:R-:W-:Y:S03]  /*3600*/  HGMMA.64x256x8.F32.TF32 R24, R156, gdesc[UR8], R24, gsb0 ;  /* 0x07e000089c187df0 */ /* 0x000fe60008002818 */
[----:B------:R-:W-:-:S04]  /*3610*/  WARPGROUP.DEPBAR.LE gsb0, 0x0 ;  /* 0x00008000000079c5 */ /* 0x000fc80000010000 */
[----:B-1----:R-:W-:Y:S07]  /*3620*/  @P1 BRA `(.L_x_36) ;  /* 0xfffffff000e41947 */ /* 0x002fee000383ffff */
.L_x_27:
[----:B0-----:R-:W0:Y:S01]  /*3630*/  S2R R0, SR_TID.X ;  /* 0x0000000000007919 */ /* 0x001e220000002100 */
[----:B------:R-:W-:Y:S02]  /*3640*/  LOP3.LUT R163, R167, R163, R166, 0xfe, !PT ;  /* 0x000000a3a7a37212 */ /* 0x000fe400078efea6 */
[----:B------:R-:W-:Y:S02]  /*3650*/  LEA R2, R169, UR7, 0xb ;  /* 0x00000007a9027c11 */ /* 0x000fe4000f8e58ff */
[----:B------:R-:W-:Y:S02]  /*3660*/  MOV R3, 0xc0000040 ;  /* 0xc000004000037802 */ /* 0x000fe40000000f00 */
[C---:B------:R-:W-:Y:S01]  /*3670*/  R2UR UR6, R2.reuse ;  /* 0x00000000020672ca */ /* 0x040fe200000e0000 */
[----:B------:R-:W-:Y:S01]  /*3680*/  VIADD R4, R2, 0x10 ;  /* 0x0000001002047836 */ /* 0x000fe20000000000 */
[----:B------:R-:W-:Y:S01]  /*3690*/  R2UR UR7, R3 ;  /* 0x00000000030772ca */ /* 0x000fe200000e0000 */
[----:B0-----:R-:W-:-:S05]  /*36a0*/  IMAD.SHL.U32 R0, R0, 0x8, RZ ;  /* 0x0000000800007824 */ /* 0x001fca00078e00ff */
[----:B------:R-:W-:-:S05]  /*36b0*/  LOP3.LUT R5, R163, 0x18, R0, 0xf8, !PT ;  /* 0x00000018a3057812 */ /* 0x000fca00078ef800 */
[----:B------:R-:W-:-:S04]  /*36c0*/  IMAD.IADD R5, R5, 0x1, R176 ;  /* 0x0000000105057824 */ /* 0x000fc800078e02b0 */
[----:B------:R-:W-:Y:S02]  /*36d0*/  IMAD R7, R5, 0x4, R174 ;  /* 0x0000000405077824 */ /* 0x000fe400078e02ae */
[----:B------:R-:W-:Y:S02]  /*36e0*/  IMAD.MOV.U32 R5, RZ, RZ, -0x3fffffc0 ;  /* 0xc0000040ff057424 */ /* 0x000fe400078e00ff */
[----:B------:R-:W-:Y:S01]  /*36f0*/  IMAD.IADD R20, R20, 0x1, R7 ;  /* 0x0000000114147824 */ /* 0x000fe200078e0207 */
        /* <DEDUP_REMOVED lines=9> */
[----:B-1----:R-:W1:Y:S02]  /*3790*/  FENCE.VIEW.ASYNC.S ;  /* 0x00000000000073c6 */ /* 0x002e640000000000 */
[----:B-1----:R-:W-:Y:S06]  /*37a0*/  BAR.SYNC.DEFER_BLOCKING 0x2, 0x100 ;  /* 0x0084000000007b1d */ /* 0x002fec0000010000 */
[----:B------:R-:W-:-:S06]  /*37b0*/  WARPGROUP.ARRIVE ;  /* 0x00000000000079c5 */ /* 0x000fcc0000000000 */
[----:B------:R-:W-:Y:S01]  /*37c0*/  HGMMA.64x256x8.F32.TF32 R24, R152, gdesc[UR4], R24, gsb0 ;  /* 0x07e0000498187df0 */ /* 0x000fe20008002818 */
[----:B------:R-:W-:Y:S02]  /*37d0*/  R2UR UR6, R4 ;  /* 0x00000000040672ca */ /* 0x000fe400000e0000 */
[----:B------:R-:W-:Y:S01]  /*37e0*/  R2UR UR7, R5 ;  /* 0x00000000050772ca */ /* 0x000fe200000e0000 */
[----:B------:R-:W-:Y:S02]  /*37f0*/  WARPGROUP.DEPBAR.LE gsb0, 0x0 ;  /* 0x00008000000079c5 */ /* 0x000fe40000010000 */
[----:B0-----:R-:W-:-:S15]  /*3800*/  WARPGROUP.ARRIVE ;  /* 0x00000000000079c5 */ /* 0x001fde0000000000 */
[----:B------:R-:W-:-:S07]  /*3810*/  NOP ;  /* 0x0000000000007918 */ /* 0x000fce0000000000 */
[----:B------:R-:W-:Y:S03]  /*3820*/  HGMMA.64x256x8.F32.TF32 R24, R156, gdesc[UR4], R24, gsb0 ;  /* 0x07e000049c187df0 */ /* 0x000fe60008002818 */
[----:B------:R-:W-:Y:S02]  /*3830*/  WARPGROUP.DEPBAR.LE gsb0, 0x0 ;  /* 0x00008000000079c5 */ /* 0x000fe40000010000 */
[----:B------:R0:W1:Y:S04]  /*3840*/  LDS R152, [R7+0x400] ;  /* 0x0004000007987984 */ /* 0x0000680000000800 */
[----:B------:R0:W2:Y:S04]  /*3850*/  LDS R153, [R7+0x800] ;  /* 0x0008000007997984 */ /* 0x0000a80000000800 */
[----:B------:R0:W3:Y:S04]  /*3860*/  LDS R154, [R20+0x400] ;  /* 0x00040000149a7984 */ /* 0x0000e80000000800 */
[----:B------:R0:W4:Y:S01]  /*3870*/  LDS R155, [R20+0x800] ;  /* 0x00080000149b7984 */ /* 0x0001220000000800 */
[----:B------:R-:W-:Y:S05]  /*3880*/  @!P0 BRA `(.L_x_37) ;  /* 0x0000000000048947 */ /* 0x000fea0003800000 */
[----:B------:R-:W-:Y:S01]  /*3890*/  BPT.TRAP 0x1 ;  /* 0x000000040000795c */ /* 0x000fe20000300000 */
.L_x_37:
[----:B------:R-:W2:Y:S01]  /*38a0*/  LDL R0, [R1+0x50] ;  /* 0x0000500001007983 */ /* 0x000ea20000100800 */
[----:B------:R-:W-:-:S04]  /*38b0*/  IMAD R174, R177, 0x8, R174 ;  /* 0x00000008b1ae7824 */ /* 0x000fc800078e02ae */
[----:B------:R-:W-:-:S05]  /*38c0*/  VIADD R174, R174, 0x20 ;  /* 0x00000020aeae7836 */ /* 0x000fca0000000000 */
[----:B------:R-:W-:-:S04]  /*38d0*/  PRMT R174, RZ, 0x654, R174 ;  /* 0x00000654ffae7816 */ /* 0x000fc800000000ae */
[----:B------:R0:W-:Y:S01]  /*38e0*/  SYNCS.ARRIVE.TRANS64.RED.A1T0 RZ, [R174+URZ], RZ ;  /* 0x000000ffaeff79a7 */ /* 0x0001e2000810043f */
[----:B--2---:R-:W-:-:S13]  /*38f0*/  ISETP.GT.U32.AND P1, PT, R0, 0x1, PT ;  /* 0x000000010000780c */ /* 0x004fda0003f24070 */
[----:B0-----:R-:W-:Y:S05]  /*3900*/  @P1 BRA `(.L_x_38) ;  /* 0x0000000000041947 */ /* 0x001fea0003800000 */
[----:B------:R-:W-:Y:S01]  /*3910*/  BPT.TRAP 0x1 ;  /* 0x000000040000795c */ /* 0x000fe20000300000 */
.L_x_38:
[C---:B------:R-:W-:Y:S01]  /*3920*/  VIADD R4, R2.reuse, 0x20 ;  /* 0x0000002002047836 */ /* 0x040fe20000000000 */
[----:B-1-34-:R-:W-:Y:S01]  /*3930*/  WARPGROUP.ARRIVE ;  /* 0x00000000000079c5 */ /* 0x01afe20000000000 */
[----:B------:R-:W-:Y:S01]  /*3940*/  IMAD.MOV.U32 R5, RZ, RZ, -0x3fffffc0 ;  /* 0xc0000040ff057424 */ /* 0x000fe200078e00ff */
[----:B------:R-:W-:Y:S01]  /*3950*/  IADD3 R2, R2, 0x30, RZ ;  /* 0x0000003002027810 */ /* 0x000fe20007ffe0ff */
[----:B------:R-:W-:Y:S01]  /*3960*/  IMAD.MOV.U32 R3, RZ, RZ, -0x3fffffc0 ;  /* 0xc0000040ff037424 */ /* 0x000fe200078e00ff */
[----:B------:R-:W-:Y:S02]  /*3970*/  R2UR UR6, R4 ;  /* 0x00000000040672ca */ /* 0x000fe400000e0000 */
[----:B------:R-:W-:-:S13]  /*3980*/  R2UR UR7, R5 ;  /* 0x00000000050772ca */ /* 0x000fda00000e0000 */
[----:B------:R-:W-:Y:S01]  /*3990*/  HGMMA.64x256x8.F32.TF32 R24, R152, gdesc[UR4], R24, gsb0 ;  /* 0x07e0000498187df0 */ /* 0x000fe20008002818 */
[----:B------:R-:W-:Y:S02]  /*39a0*/  R2UR UR6, R2 ;  /* 0x00000000020672ca */ /* 0x000fe400000e0000 */
[----:B------:R-:W-:Y:S01]  /*39b0*/  R2UR UR7, R3 ;  /* 0x00000000030772ca */ /* 0x000fe200000e0000 */
[----:B------:R-:W-:Y:S02]  /*39c0*/  WARPGROUP.DEPBAR.LE gsb0, 0x0 ;  /* 0x00008000000079c5 */ /* 0x000fe40000010000 */
[----:B------:R-:W-:Y:S04]  /*39d0*/  LDS R156, [R7+0x500] ;  /* 0x00050000079c7984 */ /* 0x000fe80000000800 */
[----:B------:R-:W-:Y:S04]  /*39e0*/  LDS R157, [R7+0x900] ;  /* 0x00090000079d7984 */ /* 0x000fe80000000800 */
[----:B------:R-:W-:Y:S04]  /*39f0*/  LDS R158, [R20+0x500] ;  /* 0x00050000149e7984 */ /* 0x000fe80000000800 */
[----:B------:R-:W0:Y:S02]  /*3a00*/  LDS R159, [R20+0x900] ;  /* 0x00090000149f7984 */ /* 0x000e240000000800 */
[----:B0-----:R-:W-:-:S08]  /*3a10*/  WARPGROUP.ARRIVE ;  /* 0x00000000000079c5 */ /* 0x001fd00000000000 */
[----:B------:R-:W-:Y:S03]  /*3a20*/  HGMMA.64x256x8.F32.TF32 R24, R156, gdesc[UR4], R24, gsb0 ;  /* 0x07e000049c187df0 */ /* 0x000fe60008002818 */
[----:B------:R-:W-:Y:S02]  /*3a30*/  WARPGROUP.DEPBAR.LE gsb0, 0x0 ;  /* 0x00008000000079c5 */ /* 0x000fe40000010000 */
.L_x_23:
[----:B------:R-:W-:Y:S05]  /*3a40*/  @!P0 BRA `(.L_x_39) ;  /* 0x0000000000048947 */ /* 0x000fea0003800000 */
[----:B------:R-:W-:Y:S01]  /*3a50*/  BPT.TRAP 0x1 ;  /* 0x000000040000795c */ /* 0x000fe20000300000 */
.L_x_39:
[----:B------:R-:W2:Y:S01]  /*3a60*/  LDL R0, [R1+0x50] ;  /* 0x0000500001007983 */ /* 0x000ea20000100800 */
[----:B------:R-:W0:Y:S01]  /*3a70*/  S2UR UR6, SR_CgaCtaId ;  /* 0x00000000000679c3 */ /* 0x000e220000008800 */
[----:B------:R-:W-:Y:S01]  /*3a80*/  UIADD3 UR39, UR40, UR39, URZ ;  /* 0x0000002728277290 */ /* 0x000fe2000fffe03f */
[----:B------:R-:W-:-:S03]  /*3a90*/  UMOV UR5, 0x400 ;  /* 0x0000040000057882 */ /* 0x000fc60000000000 */
[----:B------:R-:W-:-:S04]  /*3aa0*/  ULEA UR4, UR39, 0xfffffff8, 0x3 ;  /* 0xfffffff827047891 */ /* 0x000fc8000f8e183f */
[----:B------:R-:W-:Y:S02]  /*3ab0*/  ULOP3.LUT UR4, UR4, 0x18, URZ, 0xc0, !UPT ;  /* 0x0000001804047892 */ /* 0x000fe4000f8ec03f */
[----:B0-----:R-:W-:-:S04]  /*3ac0*/  ULEA UR5, UR6, UR5, 0x18 ;  /* 0x0000000506057291 */ /* 0x001fc8000f8ec03f */
[----:B------:R-:W-:-:S04]  /*3ad0*/  UIADD3 UR4, UR5, 0x20, UR4 ;  /* 0x0000002005047890 */ /* 0x000fc8000fffe004 */
[----:B------:R-:W-:-:S09]  /*3ae0*/  UPRMT UR4, URZ, 0x654, UR4 ;  /* 0x000006543f047896 */ /* 0x000fd20008000004 */
[----:B------:R-:W-:Y:S01]  /*3af0*/  SYNCS.ARRIVE.TRANS64.RED.A1T0 RZ, [UR4], RZ ;  /* 0x000000ffffff79a7 */ /* 0x000fe20008100404 */
[----:B--2---:R-:W-:-:S13]  /*3b00*/  ISETP.GT.U32.AND P0, PT, R0, 0x1, PT ;  /* 0x000000010000780c */ /* 0x004fda0003f04070 */
[----:B------:R-:W-:Y:S05]  /*3b10*/  @P0 BRA `(.L_x_40) ;  /* 0x0000000000040947 */ /* 0x000fea0003800000 */
[----:B------:R-:W-:Y:S01]  /*3b20*/  BPT.TRAP 0x1 ;  /* 0x000000040000795c */ /* 0x000fe20000300000 */
.L_x_40:
[----:B------:R-:W0:Y:S01]  /*3b30*/  S2R R4, SR_TID.X ;  /* 0x0000000000047919 */ /* 0x000e220000002100 */
[----:B------:R-:W1:Y:S01]  /*3b40*/  LDC R7, c[0x0][0x288] ;  /* 0x0000a200ff077b82 */ /* 0x000e620000000800 */
[----:B------:R-:W-:Y:S01]  /*3b50*/  USHF.R.U32.HI UR4, URZ, 0x2, UR39 ;  /* 0x000000023f047899 */ /* 0x000fe20008011627 */
[----:B------:R-:W-:Y:S01]  /*3b60*/  IMAD.SHL.U32 R13, R18, 0x80, RZ ;  /* 0x00000080120d7824 */ /* 0x000fe200078e00ff */
[----:B------:R-:W-:Y:S01]  /*3b70*/  LOP3.LUT R168, R168, 0x7, RZ, 0xc0, !PT ;  /* 0x00000007a8a87812 */ /* 0x000fe200078ec0ff */
[----:B------:R-:W-:Y:S01]  /*3b80*/  ULDC UR8, c[0x0][0x284] ;  /* 0x0000a10000087ab9 */ /* 0x000fe20000000800 */
[----:B------:R-:W-:Y:S01]  /*3b90*/  ULOP3.LUT UR4, UR4, 0x1, URZ, 0xc0, !UPT ;  /* 0x0000000104047892 */ /* 0x000fe2000f8ec03f */
[----:B------:R-:W-:Y:S01]  /*3ba0*/  LOP3.LUT R0, R19, 0x1, RZ, 0xc0, !PT ;  /* 0x0000000113007812 */ /* 0x000fe200078ec0ff */
[----:B------:R-:W-:Y:S01]  /*3bb0*/  UISETP.GT.U32.AND UP1, UPT, UR39, 0x3, UPT ;  /* 0x000000032700788c */ /* 0x000fe2000bf24070 */
[----:B------:R-:W-:Y:S01]  /*3bc0*/  SHF.R.S32.HI R153, RZ, 0x1f, R17 ;  /* 0x0000001fff997819 */ /* 0x000fe20000011411 */
[----:B------:R-:W-:Y:S01]  /*3bd0*/  UISETP.NE.U32.AND UP0, UPT, UR4, 0x1, UPT ;  /* 0x000000010400788c */ /* 0x000fe2000bf05070 */
[----:B------:R-:W-:Y:S01]  /*3be0*/  ULDC.64 UR6, c[0x0][0x5d0] ;  /* 0x0001740000067ab9 */ /* 0x000fe20000000a00 */
[----:B------:R-:W-:Y:S01]  /*3bf0*/  UISETP.LT.U32.AND UP1, UPT, UR40, 0x4, UP1 ;  /* 0x000000042800788c */ /* 0x000fe20008f21070 */
[----:B------:R-:W-:Y:S01]  /*3c00*/  IMAD.SHL.U32 R3, R0, 0x40, RZ ;  /* 0x0000004000037824 */ /* 0x000fe200078e00ff */
[----:B------:R-:W-:-:S02]  /*3c10*/  UISETP.GT.U32.AND UP0, UPT, UR40, 0x3, !UP0 ;  /* 0x000000032800788c */ /* 0x000fc4000c704070 */
[----:B------:R-:W-:Y:S02]  /*3c20*/  USEL UR5, URZ, 0x1, !UP1 ;  /* 0x000000013f057887 */ /* 0x000fe4000c800000 */
[----:B------:R-:W-:Y:S01]  /*3c30*/  USEL UR4, URZ, 0x1, !UP0 ;  /* 0x000000013f047887 */ /* 0x000fe2000c000000 */
[----:B------:R-:W-:Y:S01]  /*3c40*/  LOP3.LUT R3, R3, 0x40, R168, 0xe2, !PT ;  /* 0x0000004003037812 */ /* 0x000fe200078ee2a8 */
[----:B------:R-:W-:Y:S02]  /*3c50*/  ULOP3.LUT UR39, UR39, 0x3, URZ, 0xc0, !UPT ;  /* 0x0000000327277892 */ /* 0x000fe4000f8ec03f */
[----:B------:R-:W-:Y:S01]  /*3c60*/  ULOP3.LUT UR38, UR4, UR38, UR5, 0x96, !UPT ;  /* 0x0000002604267292 */ /* 0x000fe2000f8e9605 */
[C---:B0-----:R-:W-:Y:S01]  /*3c70*/  LOP3.LUT R2, R4.reuse, 0x60, RZ, 0xc0, !PT ;  /* 0x0000006004027812 */ /* 0x041fe200078ec0ff */
[C---:B------:R-:W-:Y:S01]  /*3c80*/  IMAD.SHL.U32 R9, R4.reuse, 0x2, RZ ;  /* 0x0000000204097824 */ /* 0x040fe200078e00ff */
[----:B------:R-:W-:Y:S02]  /*3c90*/  LOP3.LUT R4, R4, 0x3, RZ, 0xc0, !PT ;  /* 0x0000000304047812 */ /* 0x000fe400078ec0ff */
[----:B------:R-:W-:Y:S01]  /*3ca0*/  SHF.R.U32.HI R11, RZ, 0x1, R2 ;  /* 0x00000001ff0b7819 */ /* 0x000fe20000011602 */
[----:B------:R-:W-:Y:S01]  /*3cb0*/  IMAD.SHL.U32 R2, R16, 0x100, RZ ;  /* 0x0000010010027824 */ /* 0x000fe200078e00ff */
[----:B------:R-:W-:Y:S01]  /*3cc0*/  LOP3.LUT R9, R9, 0x6, RZ, 0xc0, !PT ;  /* 0x0000000609097812 */ /* 0x000fe200078ec0ff */
[----:B-1----:R-:W-:Y:S01]  /*3cd0*/  IMAD R15, R4, -0x2, R7 ;  /* 0xfffffffe040f7824 */ /* 0x002fe200078e0207 */
[----:B------:R-:W-:Y:S01]  /*3ce0*/  IADD3 R5, RZ, -R11, -R168 ;  /* 0x8000000bff057210 */ /* 0x000fe20007ffe8a8 */
[----:B------:R-:W-:Y:S01]  /*3cf0*/  IMAD R4, R153, UR6, RZ ;  /* 0x0000000699047c24 */ /* 0x000fe2000f8e02ff */
[----:B------:R-:W-:Y:S01]  /*3d00*/  ISETP.GE.AND P0, PT, R2, R7, PT ;  /* 0x000000070200720c */ /* 0x000fe20003f06270 */
[----:B------:R-:W-:Y:S01]  /*3d10*/  IMAD.WIDE R6, R18, 0x80, RZ ;  /* 0x0000008012067825 */ /* 0x000fe200078e02ff */
[----:B------:R-:W-:-:S02]  /*3d20*/  PRMT R8, R9, 0x6540, R16 ;  /* 0x0000654009087816 */ /* 0x000fc40000000010 */
[----:B------:R-:W-:Y:S01]  /*3d30*/  ISETP.GE.OR P0, PT, R13, UR8, P0 ;  /* 0x000000080d007c0c */ /* 0x000fe20008706670 */
[----:B------:R-:W-:Y:S01]  /*3d40*/  IMAD R0, R0, -0x40, R5 ;  /* 0xffffffc000007824 */ /* 0x000fe200078e0205 */
[----:B------:R-:W-:Y:S01]  /*3d50*/  SHF.R.S32.HI R9, RZ, 0x1f, R8 ;  /* 0x0000001fff097819 */ /* 0x000fe20000011408 */
[----:B------:R-:W-:Y:S01]  /*3d60*/  IMAD R21, R17, UR7, R4 ;  /* 0x0000000711157c24 */ /* 0x000fe2000f8e0204 */
[----:B------:R-:W-:Y:S01]  /*3d70*/  LOP3.LUT R163, R6, R3, R11, 0xfe, !PT ;  /* 0x0000000306a37212 */ /* 0x000fe200078efe0b */
[----:B------:R-:W-:Y:S01]  /*3d80*/  IMAD.IADD R2, R15, 0x1, -R2 ;  /* 0x000000010f027824 */ /* 0x000fe200078e0a02 */
[----:B------:R-:W-:Y:S01]  /*3d90*/  IADD3 R0, -R13, UR8, R0 ;  /* 0x000000080d007c10 */ /* 0x000fe2000fffe100 */
[----:B------:R-:W-:-:S04]  /*3da0*/  IMAD.WIDE.U32 R4, R17, UR6, R8 ;  /* 0x0000000611047c25 */ /* 0x000fc8000f8e0008 */
[----:B------:R-:W-:Y:S02]  /*3db0*/  IMAD.IADD R5, R5, 0x1, R21 ;  /* 0x0000000105057824 */ /* 0x000fe400078e0215 */
[----:B------:R-:W-:Y:S01]  /*3dc0*/  IMAD.MOV.U32 R18, RZ, RZ, -0x1 ;  /* 0xffffffffff127424 */ /* 0x000fe200078e00ff */
[----:B------:R-:W-:Y:S06]  /*3dd0*/  @P0 BRA `(.L_x_41) ;  /* 0x0000006400080947 */ /* 0x000fec0003800000 */
[----:B------:R-:W0:Y:S01]  /*3de0*/  LDC.64 R10, c[0x0][0x5c8] ;  /* 0x00017200ff0a7b82 */ /* 0x000e220000000a00 */
[----:B-----5:R-:W-:Y:S01]  /*3df0*/  FSETP.NEU.AND P1, PT, R23, RZ, PT ;  /* 0x000000ff1700720b */ /* 0x020fe20003f2d000 */
[----:B------:R-:W-:Y:S01]  /*3e00*/  BSSY B0, `(.L_x_41) ;  /* 0x000063f000007945 */ /* 0x000fe20003800000 */
[----:B------:R-:W-:-:S04]  /*3e10*/  ISETP.GT.AND P0, PT, R2, RZ, PT ;  /* 0x000000ff0200720c */ /* 0x000fc80003f04270 */
[----:B------:R-:W-:Y:S01]  /*3e20*/  ISETP.GT.AND P4, PT, R0, RZ, P0 ;  /* 0x000000ff0000720c */ /* 0x000fe20000784270 */
[-C--:B0-----:R-:W-:Y:S02]  /*3e30*/  IMAD R12, R7, R10.reuse, RZ ;  /* 0x0000000a070c7224 */ /* 0x081fe400078e02ff */
[----:B------:R-:W-:-:S04]  /*3e40*/  IMAD.WIDE.U32 R156, R163, R10, R4 ;  /* 0x0000000aa39c7225 */ /* 0x000fc800078e0004 */
[----:B------:R-:W-:-:S05]  /*3e50*/  IMAD R3, R163, R11, R12 ;  /* 0x0000000ba3037224 */ /* 0x000fca00078e020c */
[----:B------:R-:W-:Y:S01]  /*3e60*/  IADD3 R165, R157, R3, RZ ;  /* 0x000000039da57210 */ /* 0x000fe20007ffe0ff */
[----:B------:R-:W-:Y:S06]  /*3e70*/  @!P1 BRA `(.L_x_42) ;  /* 0x00000044009c9947 */ /* 0x000fec0003800000 */
[----:B------:R-:W0:Y:S01]  /*3e80*/  LDC.64 R14, c[0x0][0x5b8] ;  /* 0x00016e00ff0e7b82 */ /* 0x000e220000000a00 */
[----:B------:R-:W-:-:S07]  /*3e90*/  ULDC.64 UR4, c[0x0][0x5c0] ;  /* 0x0001700000047ab9 */ /* 0x000fce0000000a00 */
[----:B------:R-:W1:Y:S08]  /*3ea0*/  LDC.64 R158, c[0x0][0x5b0] ;  /* 0x00016c00ff9e7b82 */ /* 0x000e700000000a00 */
[----:B------:R-:W2:Y:S01]  /*3eb0*/  LDC.64 R12, c[0x0][0x5a8] ;  /* 0x00016a00ff0c7b82 */ /* 0x000ea20000000a00 */
[-C--:B0-----:R-:W-:Y:S02]  /*3ec0*/  IMAD R4, R153, R14.reuse, RZ ;  /* 0x0000000e99047224 */ /* 0x081fe400078e02ff */
[----:B------:R-:W-:-:S04]  /*3ed0*/  IMAD.WIDE.U32 R20, R17, R14, R8 ;  /* 0x0000000e11147225 */ /* 0x000fc800078e0008 */
[----:B------:R-:W-:Y:S02]  /*3ee0*/  IMAD R157, R17, R15, R4 ;  /* 0x0000000f119d7224 */ /* 0x000fe400078e0204 */
[-C--:B-1----:R-:W-:Y:S02]  /*3ef0*/  IMAD R6, R7, R158.reuse, RZ ;  /* 0x0000009e07067224 */ /* 0x082fe400078e02ff */
[----:B------:R-:W-:Y:S02]  /*3f00*/  IMAD.IADD R21, R21, 0x1, R157 ;  /* 0x0000000115157824 */ /* 0x000fe400078e029d */
[C---:B------:R-:W-:Y:S02]  /*3f10*/  IMAD R15, R163.reuse, R159, R6 ;  /* 0x0000009fa30f7224 */ /* 0x040fe400078e0206 */
[----:B------:R-:W-:-:S04]  /*3f20*/  IMAD.WIDE.U32 R4, R163, R158, R20 ;  /* 0x0000009ea3047225 */ /* 0x000fc800078e0014 */
[----:B------:R-:W-:Y:S01]  /*3f30*/  IMAD.IADD R3, R5, 0x1, R15 ;  /* 0x0000000105037824 */ /* 0x000fe200078e020f */
[----:B--2---:R-:W-:-:S04]  /*3f40*/  LEA R6, P1, R4, R12, 0x2 ;  /* 0x0000000c04067211 */ /* 0x004fc800078210ff */
[----:B------:R-:W-:-:S05]  /*3f50*/  LEA.HI.X R7, R4, R13, R3, 0x2, P1 ;  /* 0x0000000d04077211 */ /* 0x000fca00008f1403 */
[----:B------:R0:W2:Y:S01]  /*3f60*/  @P4 LDG.E.LTC128B R16, desc[UR36][R6.64] ;  /* 0x0000002406104981 */ /* 0x0000a2000c1e1920 */
[----:B------:R-:W-:Y:S01]  /*3f70*/  IMAD.WIDE.U32 R4, R163, R158, R8 ;  /* 0x0000009ea3047225 */ /* 0x000fe200078e0008 */
[----:B------:R-:W-:Y:S01]  /*3f80*/  SHF.L.U64.HI R155, R158, 0x3, R159 ;  /* 0x000000039e9b7819 */ /* 0x000fe2000001029f */
[----:B------:R-:W-:Y:S01]  /*3f90*/  BSSY B1, `(.L_x_43) ;  /* 0x0000016000017945 */ /* 0x000fe20003800000 */
[----:B------:R-:W-:Y:S01]  /*3fa0*/  ISETP.GT.AND P0, PT, R0, 0x8, P0 ;  /* 0x000000080000780c */ /* 0x000fe20000704270 */
[----:B------:R-:W-:Y:S02]  /*3fb0*/  IMAD.IADD R5, R15, 0x1, R5 ;  /* 0x000000010f057824 */ /* 0x000fe400078e0205 */
[----:B------:R-:W-:Y:S02]  /*3fc0*/  IMAD.SHL.U32 R154, R158, 0x8, RZ ;  /* 0x000000089e9a7824 */ /* 0x000fe400078e00ff */
[----:B------:R-:W-:Y:S01]  /*3fd0*/  IMAD.WIDE.U32 R152, R17, R14, R4 ;  /* 0x0000000e11987225 */ /* 0x000fe200078e0004 */
[----:B------:R-:W-:-:S03]  /*3fe0*/  LEA R4, P1, R156, UR4, 0x2 ;  /* 0x000000049c047c11 */ /* 0x000fc6000f8210ff */
[----:B0-----:R-:W-:Y:S01]  /*3ff0*/  IMAD.IADD R7, R157, 0x1, R153 ;  /* 0x000000019d077824 */ /* 0x001fe200078e0299 */
[----:B------:R-:W-:Y:S01]  /*4000*/  LEA.HI.X R5, R156, UR5, R165, 0x2, P1 ;  /* 0x000000059c057c11 */ /* 0x000fe200088f14a5 */
[----:B------:R-:W-:Y:S01]  /*4010*/  IMAD.WIDE.U32 R154, R163, R158, R154 ;  /* 0x0000009ea39a7225 */ /* 0x000fe200078e009a */
[----:B------:R-:W-:Y:S02]  /*4020*/  ISETP.GT.AND P1, PT, R2, 0x1, PT ;  /* 0x000000010200780c */ /* 0x000fe40003f24270 */
[----:B------:R-:W-:Y:S01]  /*4030*/  LEA R6, P3, R152, R12, 0x2 ;  /* 0x0000000c98067211 */ /* 0x000fe200078610ff */
[----:B------:R-:W-:-:S03]  /*4040*/  IMAD.IADD R15, R15, 0x1, R155 ;  /* 0x000000010f0f7824 */ /* 0x000fc600078e029b */
[----:B------:R-:W-:Y:S01]  /*4050*/  LEA.HI.X R7, R152, R13, R7, 0x2, P3 ;  /* 0x0000000d98077211 */ /* 0x000fe200018f1407 */
[----:B--2---:R-:W-:-:S04]  /*4060*/  FMUL R3, R16, R23 ;  /* 0x0000001710037220 */ /* 0x004fc80000400000 */
[----:B------:R-:W-:Y:S01]  /*4070*/  FFMA R153, R24, R160, R3 ;  /* 0x000000a018997223 */ /* 0x000fe20000000003 */
[----:B------:R-:W-:-:S04]  /*4080*/  IADD3 R3, P2, R20, R154, RZ ;  /* 0x0000009a14037210 */ /* 0x000fc80007f5e0ff */
[----:B------:R0:W-:Y:S01]  /*4090*/  @P4 STG.E desc[UR36][R4.64], R153 ;  /* 0x0000009904004986 */ /* 0x0001e2000c101924 */
[----:B------:R-:W-:Y:S01]  /*40a0*/  ISETP.GT.AND P4, PT, R0, RZ, P1 ;  /* 0x000000ff0000720c */ /* 0x000fe20000f84270 */
[----:B------:R-:W-:Y:S01]  /*40b0*/  IMAD.X R152, R15, 0x1, R21, P2 ;  /* 0x000000010f987824 */ /* 0x000fe200010e0615 */
[----:B------:R-:W-:-:S11]  /*40c0*/  LEA R20, P3, R3, R12, 0x2 ;  /* 0x0000000c03147211 */ /* 0x000fd600078610ff */
[----:B0-----:R-:W-:Y:S05]  /*40d0*/  @!P4 BRA `(.L_x_44) ;  /* 0x000000000004c947 */ /* 0x001fea0003800000 */
[----:B------:R0:W5:Y:S02]  /*40e0*/  LDG.E.LTC128B R16, desc[UR36][R6.64+0x4] ;  /* 0x0000042406107981 */ /* 0x000164000c1e1920 */
.L_x_44:
[----:B------:R-:W-:Y:S05]  /*40f0*/  BSYNC B1 ;  /* 0x0000000000017941 */ /* 0x000fea0003800000 */
.L_x_43:
[----:B-----5:R-:W-:Y:S01]  /*4100*/  FMUL R24, R16, R23 ;  /* 0x0000001710187220 */ /* 0x020fe20000400000 */
[----:B------:R-:W-:-:S03]  /*4110*/  LEA.HI.X R21, R3, R13, R152, 0x2, P3 ;  /* 0x0000000d03157211 */ /* 0x000fc600018f1498 */
[----:B------:R-:W-:-:S05]  /*4120*/  FFMA R25, R25, R160, R24 ;  /* 0x000000a019197223 */ /* 0x000fca0000000018 */
[----:B------:R1:W-:Y:S04]  /*4130*/  @P4 STG.E desc[UR36][R4.64+0x4], R25 ;  /* 0x0000041904004986 */ /* 0x0003e8000c101924 */
[----:B------:R-:W2:Y:S01]  /*4140*/  @P0 LDG.E.LTC128B R16, desc[UR36][R20.64] ;  /* 0x0000002414100981 */ /* 0x000ea2000c1e1920 */
[C---:B------:R-:W-:Y:S01]  /*4150*/  SHF.L.U64.HI R11, R10.reuse, 0x5, R11 ;  /* 0x000000050a0b7819 */ /* 0x040fe2000001020b */
[----:B------:R-:W-:Y:S01]  /*4160*/  BSSY B1, `(.L_x_45) ;  /* 0x0000010000017945 */ /* 0x000fe20003800000 */
[----:B------:R-:W-:Y:S02]  /*4170*/  LEA R10, P3, R10, R4, 0x5 ;  /* 0x000000040a0a7211 */ /* 0x000fe400078628ff */
[----:B------:R-:W-:Y:S02]  /*4180*/  IADD3 R8, P2, R8, R154, RZ ;  /* 0x0000009a08087210 */ /* 0x000fe40007f5e0ff */
[----:B------:R-:W-:Y:S01]  /*4190*/  ISETP.GT.AND P1, PT, R0, 0x8, P1 ;  /* 0x000000080000780c */ /* 0x000fe20000f24270 */
[----:B------:R-:W-:-:S02]  /*41a0*/  IMAD.X R11, R11, 0x1, R5, P3 ;  /* 0x000000010b0b7824 */ /* 0x000fc400018e0605 */
[----:B------:R-:W-:Y:S01]  /*41b0*/  IMAD.X R9, R9, 0x1, R15, P2 ;  /* 0x0000000109097824 */ /* 0x000fe200010e060f */
[----:B------:R-:W-:Y:S01]  /*41c0*/  ISETP.GT.AND P2, PT, R2, 0x8, PT ;  /* 0x000000080200780c */ /* 0x000fe20003f44270 */
[----:B------:R-:W-:-:S05]  /*41d0*/  IMAD.WIDE.U32 R14, R17, R14, R8 ;  /* 0x0000000e110e7225 */ /* 0x000fca00078e0008 */
[----:B------:R-:W-:Y:S02]  /*41e0*/  IADD3 R9, R157, R15, RZ ;  /* 0x0000000f9d097210 */ /* 0x000fe40007ffe0ff */
[----:B------:R-:W-:-:S04]  /*41f0*/  LEA R8, P4, R14, R12, 0x2 ;  /* 0x0000000c0e087211 */ /* 0x000fc800078810ff */
[----:B------:R-:W-:Y:S01]  /*4200*/  LEA.HI.X R9, R14, R13, R9, 0x2, P4 ;  /* 0x0000000d0e097211 */ /* 0x000fe200020f1409 */
[----:B--2---:R-:W-:-:S04]  /*4210*/  FMUL R3, R16, R23 ;  /* 0x0000001710037220 */ /* 0x004fc80000400000 */
[----:B------:R-:W-:-:S05]  /*4220*/  FFMA R3, R26, R160, R3 ;  /* 0x000000a01a037223 */ /* 0x000fca0000000003 */
[----:B------:R1:W-:Y:S01]  /*4230*/  @P0 STG.E desc[UR36][R10.64], R3 ;  /* 0x000000030a000986 */ /* 0x0003e2000c101924 */
[----:B------:R-:W-:Y:S05]  /*4240*/  @!P1 BRA `(.L_x_46) ;  /* 0x0000000000049947 */ /* 0x000fea0003800000 */
[----:B------:R2:W5:Y:S02]  /*4250*/  LDG.E.LTC128B R16, desc[UR36][R8.64+0x4] ;  /* 0x0000042408107981 */ /* 0x000564000c1e1920 */
.L_x_46:
[----:B------:R-:W-:Y:S05]  /*4260*/  BSYNC B1 ;  /* 0x0000000000017941 */ /* 0x000fea0003800000 */
.L_x_45:
[----:B-----5:R-:W-:Y:S01]  /*4270*/  FMUL R12, R16, R23 ;  /* 0x00000017100c7220 */ /* 0x020fe20000400000 */
[----:B------:R-:W-:Y:S01]  /*4280*/  ISETP.GT.AND P3, PT, R0, RZ, P2 ;  /* 0x000000ff0000720c */ /* 0x000fe20001764270 */
[----:B------:R-:W-:Y:S01]  /*4290*/  BSSY B1, `(.L_x_47) ;  /* 0x0000006000017945 */ /* 0x000fe20003800000 */
[----:B------:R-:W-:Y:S01]  /*42a0*/  ISETP.GT.AND P0, PT, R2, 0x9, PT ;  /* 0x000000090200780c */ /* 0x000fe20003f04270 */
[----:B------:R-:W-:-:S05]  /*42b0*/  FFMA R27, R27, R160, R12 ;  /* 0x000000a01b1b7223 */ /* 0x000fca000000000c */
[----:B------:R3:W-:Y:S05]  /*42c0*/  @P1 STG.E desc[UR36][R10.64+0x4], R27 ;  /* 0x0000041b0a001986 */ /* 0x0007ea000c101924 */
[----:B------:R-:W-:Y:S05]  /*42d0*/  @!P3 BRA `(.L_x_48) ;  /* 0x000000000004b947 */ /* 0x000fea0003800000 */
[----:B------:R4:W5:Y:S02]  /*42e0*/  LDG.E.LTC128B R16, desc[UR36][R6.64+0x20] ;  /* 0x0000202406107981 */ /* 0x000964000c1e1920 */
.L_x_48:
[----:B------:R-:W-:Y:S05]  /*42f0*/  BSYNC B1 ;  /* 0x0000000000017941 */ /* 0x000fea0003800000 */
.L_x_47:
[----:B-1---5:R-:W-:Y:S01]  /*4300*/  FMUL R3, R16, R23 ;  /* 0x0000001710037220 */ /* 0x022fe20000400000 */
[----:B------:R-:W-:Y:S01]  /*4310*/  ISETP.GT.AND P1, PT, R0, RZ, P0 ;  /* 0x000000ff0000720c */ /* 0x000fe20000724270 */
[----:B------:R-:W-:Y:S02]  /*4320*/  BSSY B1, `(.L_x_49) ;  /* 0x0000005000017945 */ /* 0x000fe40003800000 */
[----:B------:R-:W-:-:S05]  /*4330*/  FFMA R3, R28, R160, R3 ;  /* 0x000000a01c037223 */ /* 0x000fca0000000003 */
[----:B------:R1:W-:Y:S05]  /*4340*/  @P3 STG.E desc[UR36][R4.64+0x20], R3 ;  /* 0x0000200304003986 */ /* 0x0003ea000c101924 */
[----:B------:R-:W-:Y:S05]  /*4350*/  @!P1 BRA `(.L_x_50) ;  /* 0x0000000000049947 */ /* 0x000fea0003800000 */
[----:B------:R0:W5:Y:S02]  /*4360*/  LDG.E.LTC128B R16, desc[UR36][R6.64+0x24] ;  /* 0x0000242406107981 */ /* 0x000164000c1e1920 */
.L_x_50:
[----:B------:R-:W-:Y:S05]  /*4370*/  BSYNC B1 ;  /* 0x0000000000017941 */ /* 0x000fea0003800000 */
.L_x_49:
[----:B-----5:R-:W-:Y:S01]  /*4380*/  FMUL R12, R16, R23 ;  /* 0x00000017100c7220 */ /* 0x020fe20000400000 */
[----:B------:R-:W-:Y:S01]  /*4390*/  ISETP.GT.AND P2, PT, R0, 0x8, P2 ;  /* 0x000000080000780c */ /* 0x000fe20001744270 */
[----:B------:R-:W-:Y:S02]  /*43a0*/  BSSY B1, `(.L_x_51) ;  /* 0x0000005000017945 */ /* 0x000fe40003800000 */
[----:B------:R-:W-:-:S05]  /*43b0*/  FFMA R29, R29, R160, R12 ;  /* 0x000000a01d1d7223 */ /* 0x000fca000000000c */
[----:B------:R0:W-:Y:S05]  /*43c0*/  @P1 STG.E desc[UR36][R4.64+0x24], R29 ;  /* 0x0000241d04001986 */ /* 0x0001ea000c101924 */
[----:B------:R-:W-:Y:S05]  /*43d0*/  @!P2 BRA `(.L_x_52) ;  /* 0x000000000004a947 */ /* 0x000fea0003800000 */
[----:B------:R0:W5:Y:S02]  /*43e0*/  LDG.E.LTC128B R16, desc[UR36][R8.64+0x20] ;  /* 0x0000202408107981 */ /* 0x000164000c1e1920 */
.L_x_52:
[----:B------:R-:W-:Y:S05]  /*43f0*/  BSYNC B1 ;  /* 0x0000000000017941 */ /* 0x000fea0003800000 */
.L_x_51:
[----:B-1---5:R-:W-:Y:S01]  /*4400*/  FMUL R3, R16, R23 ;  /* 0x0000001710037220 */ /* 0x022fe20000400000 */
[----:B------:R-:W-:Y:S01]  /*4410*/  ISETP.GT.AND P0, PT, R0, 0x8, P0 ;  /* 0x000000080000780c */ /* 0x000fe20000704270 */
[----:B------:R-:W-:Y:S01]  /*4420*/  BSSY B1, `(.L_x_53) ;  /* 0x0000006000017945 */ /* 0x000fe20003800000 */
[----:B------:R-:W-:Y:S01]  /*4430*/  ISETP.GT.AND P1, PT, R2, 0x10, PT ;  /* 0x000000100200780c */ /* 0x000fe20003f24270 */
[----:B------:R-:W-:-:S05]  /*4440*/  FFMA R3, R30, R160, R3 ;  /* 0x000000a01e037223 */ /* 0x000fca0000000003 */
[----:B------:R1:W-:Y:S05]  /*4450*/  @P2 STG.E desc[UR36][R10.64+0x20], R3 ;  /* 0x000020030a002986 */ /* 0x0003ea000c101924 */
[----:B------:R-:W-:Y:S05]  /*4460*/  @!P0 BRA `(.L_x_54) ;  /* 0x0000000000048947 */ /* 0x000fea0003800000 */
[----:B------:R0:W5:Y:S02]  /*4470*/  LDG.E.LTC128B R16, desc[UR36][R8.64+0x24] ;  /* 0x0000242408107981 */ /* 0x000164000c1e1920 */
.L_x_54:
[----:B------:R-:W-:Y:S05]  /*4480*/  BSYNC B1 ;  /* 0x0000000000017941 */ /* 0x000fea0003800000 */
.L_x_53:
        /* <DEDUP_REMOVED lines=8> */
.L_x_56:
[----:B------:R-:W-:Y:S05]  /*4510*/  BSYNC B1 ;  /* 0x0000000000017941 */ /* 0x000fea0003800000 */
.L_x_55:
[----:B-1---5:R-:W-:Y:S01]  /*4520*/  FMUL R3, R16, R23 ;  /* 0x0000001710037220 */ /* 0x022fe20000400000 */
[----:B------:R-:W-:Y:S01]  /*4530*/  ISETP.GT.AND P0, PT, R0, RZ, P2 ;  /* 0x000000ff0000720c */ /* 0x000fe20001704270 */
[----:B------:R-:W-:Y:S02]  /*4540*/  BSSY B1, `(.L_x_57) ;  /* 0x0000005000017945 */ /* 0x000fe40003800000 */
[----:B------:R-:W-:-:S05]  /*4550*/  FFMA R3, R32, R160, R3 ;  /* 0x000000a020037223 */ /* 0x000fca0000000003 */
[----:B------:R1:W-:Y:S05]  /*4560*/  @P3 STG.E desc[UR36][R4.64+0x40], R3 ;  /* 0x0000400304003986 */ /* 0x0003ea000c101924 */
[----:B------:R-:W-:Y:S05]  /*4570*/  @!P0 BRA `(.L_x_58) ;  /* 0x0000000000048947 */ /* 0x000fea0003800000 */
[----:B------:R0:W5:Y:S02]  /*4580*/  LDG.E.LTC128B R16, desc[UR36][R6.64+0x44] ;  /* 0x0000442406107981 */ /* 0x000164000c1e1920 */
.L_x_58:
[----:B------:R-:W-:Y:S05]  /*4590*/  BSYNC B1 ;  /* 0x0000000000017941 */ /* 0x000fea0003800000 */
.L_x_57:
[----:B-----5:R-:W-:Y:S01]  /*45a0*/  FMUL R12, R16, R23 ;  /* 0x00000017100c7220 */ /* 0x020fe20000400000 */
[----:B------:R-:W-:Y:S01]  /*45b0*/  ISETP.GT.AND P1, PT, R0, 0x8, P1 ;  /* 0x000000080000780c */ /* 0x000fe20000f24270 */
[----:B------:R-:W-:Y:S02]  /*45c0*/  BSSY B1, `(.L_x_59) ;  /* 0x0000005000017945 */ /* 0x000fe40003800000 */
[----:B------:R-:W-:-:S05]  /*45d0*/  FFMA R33, R33, R160, R12 ;  /* 0x000000a021217223 */ /* 0x000fca000000000c */
[----:B------:R0:W-:Y:S05]  /*45e0*/  @P0 STG.E desc[UR36][R4.64+0x44], R33 ;  /* 0x0000442104000986 */ /* 0x0001ea000c101924 */
[----:B------:R-:W-:Y:S05]  /*45f0*/  @!P1 BRA `(.L_x_60) ;  /* 0x0000000000049947 */ /* 0x000fea0003800000 */
[----:B------:R0:W5:Y:S02]  /*4600*/  LDG.E.LTC128B R16, desc[UR36][R8.64+0x40] ;  /* 0x0000402408107981 */ /* 0x000164000c1e1920 */
.L_x_60:
[----:B------:R-:W-:Y:S05]  /*4610*/  BSYNC B1 ;  /* 0x0000000000017941 */ /* 0x000fea0003800000 */
.L_x_59:
        /* <DEDUP_REMOVED lines=8> */
.L_x_62:
[----:B------:R-:W-:Y:S05]  /*46a0*/  BSYNC B1 ;  /* 0x0000000000017941 */ /* 0x000fea0003800000 */
.L_x_61:
        /* <DEDUP_REMOVED lines=8> */
.L_x_64:
[----:B------:R-:W-:Y:S05]  /*4730*/  BSYNC B1 ;  /* 0x0000000000017941 */ /* 0x000fea0003800000 */
.L_x_63:
[----:B-1---5:R-:W-:Y:S01]  /*4740*/  FMUL R3, R16, R23 ;  /* 0x0000001710037220 */ /* 0x022fe20000400000 */
[----:B------:R-:W-:Y:S01]  /*4750*/  ISETP.GT.AND P2, PT, R0, RZ, P1 ;  /* 0x000000ff0000720c */ /* 0x000fe20000f44270 */
[----:B------:R-:W-:Y:S02]  /*4760*/  BSSY B1, `(.L_x_65) ;  /* 0x0000005000017945 */ /* 0x000fe40003800000 */
[----:B------:R-:W-:-:S05]  /*4770*/  FFMA R3, R36, R160, R3 ;  /* 0x000000a024037223 */ /* 0x000fca0000000003 */
[----:B------:R1:W-:Y:S05]  /*4780*/  @P3 STG.E desc[UR36][R4.64+0x60], R3 ;  /* 0x0000600304003986 */ /* 0x0003ea000c101924 */
[----:B------:R-:W-:Y:S05]  /*4790*/  @!P2 BRA `(.L_x_66) ;  /* 0x000000000004a947 */ /* 0x000fea0003800000 */
[----:B------:R0:W5:Y:S02]  /*47a0*/  LDG.E.LTC128B R16, desc[UR36][R6.64+0x64] ;  /* 0x0000642406107981 */ /* 0x000164000c1e1920 */
.L_x_66:
[----:B------:R-:W-:Y:S05]  /*47b0*/  BSYNC B1 ;  /* 0x0000000000017941 */ /* 0x000fea0003800000 */
.L_x_65:
[----:B-----5:R-:W-:Y:S01]  /*47c0*/  FMUL R12, R16, R23 ;  /* 0x00000017100c7220 */ /* 0x020fe20000400000 */
[----:B------:R-:W-:Y:S01]  /*47d0*/  ISETP.GT.AND P0, PT, R0, 0x8, P0 ;  /* 0x000000080000780c */ /* 0x000fe20000704270 */
[----:B------:R-:W-:Y:S02]  /*47e0*/  BSSY B1, `(.L_x_67) ;  /* 0x0000005000017945 */ /* 0x000fe40003800000 */
[----:B------:R-:W-:-:S05]  /*47f0*/  FFMA R37, R37, R160, R12 ;  /* 0x000000a025257223 */ /* 0x000fca000000000c */
[----:B------:R0:W-:Y:S05]  /*4800*/  @P2 STG.E desc[UR36][R4.64+0x64], R37 ;  /* 0x0000642504002986 */ /* 0x0001ea000c101924 */
[----:B------:R-:W-:Y:S05]  /*4810*/  @!P0 BRA `(.L_x_68) ;  /* 0x0000000000048947 */ /* 0x000fea0003800000 */
[----:B------:R0:W5:Y:S02]  /*4820*/  LDG.E.LTC128B R16, desc[UR36][R8.64+0x60] ;  /* 0x0000602408107981 */ /* 0x000164000c1e1920 */
.L_x_68:
[----:B------:R-:W-:Y:S05]  /*4830*/  BSYNC B1 ;  /* 0x0000000000017941 */ /* 0x000fea0003800000 */
.L_x_67:
        /* <DEDUP_REMOVED lines=8> */
.L_x_70:
[----:B------:R-:W-:Y:S05]  /*48c0*/  BSYNC B1 ;  /* 0x0000000000017941 */ /* 0x000fea0003800000 */
.L_x_69:
        /* <DEDUP_REMOVED lines=8> */
.L_x_72:
[----:B------:R-:W-:Y:S05]  /*4950*/  BSYNC B1 ;  /* 0x0000000000017941 */ /* 0x000fea0003800000 */
.L_x_71:
[----:B-1---5:R-:W-:Y:S01]  /*4960*/  FMUL R3, R16, R23 ;  /* 0x0000001710037220 */ /* 0x022fe20000400000 */
[----:B------:R-:W-:Y:S01]  /*4970*/  ISETP.GT.AND P1, PT, R0, RZ, P0 ;  /* 0x000000ff0000720c */ /* 0x000fe20000724270 */
[----:B------:R-:W-:Y:S02]  /*4980*/  BSSY B1, `(.L_x_73) ;  /* 0x0000005000017945 */ /* 0x000fe40003800000 */
[----:B------:R-:W-:-:S05]  /*4990*/  FFMA R3, R40, R160, R3 ;  /* 0x000000a028037223 */ /* 0x000fca0000000003 */
[----:B------:R1:W-:Y:S05]  /*49a0*/  @P3 STG.E desc[UR36][R4.64+0x80], R3 ;  /* 0x0000800304003986 */ /* 0x0003ea000c101924 */
[----:B------:R-:W-:Y:S05]  /*49b0*/  @!P1 BRA `(.L_x_74) ;  /* 0x0000000000049947 */ /* 0x000fea0003800000 */
[----:B------:R0:W5:Y:S02]  /*49c0*/  LDG.E.LTC128B R16, desc[UR36][R6.64+0x84] ;  /* 0x0000842406107981 */ /* 0x000164000c1e1920 */
.L_x_74:
[----:B------:R-:W-:Y:S05]  /*49d0*/  BSYNC B1 ;  /* 0x0000000000017941 */ /* 0x000fea0003800000 */
.L_x_73:
[----:B-----5:R-:W-:Y:S01]  /*49e0*/  FMUL R12, R16, R23 ;  /* 0x00000017100c7220 */ /* 0x020fe20000400000 */
[----:B------:R-:W-:Y:S01]  /*49f0*/  ISETP.GT.AND P2, PT, R0, 0x8, P2 ;  /* 0x000000080000780c */ /* 0x000fe20001744270 */
[----:B------:R-:W-:Y:S02]  /*4a00*/  BSSY B1, `(.L_x_75) ;  /* 0x0000005000017945 */ /* 0x000fe40003800000 */
[----:B------:R-:W-:-:S05]  /*4a10*/  FFMA R41, R41, R160, R12 ;  /* 0x000000a029297223 */ /* 0x000fca000000000c */
[----:B------:R0:W-:Y:S05]  /*4a20*/  @P1 STG.E desc[UR36][R4.64+0x84], R41 ;  /* 0x0000842904001986 */ /* 0x0001ea000c101924 */
[----:B------:R-:W-:Y:S05]  /*4a30*/  @!P2 BRA `(.L_x_76) ;  /* 0x000000000004a947 */ /* 0x000fea0003800000 */
[----:B------:R0:W5:Y:S02]  /*4a40*/  LDG.E.LTC128B R16, desc[UR36][R8.64+0x80] ;  /* 0x0000802408107981 */ /* 0x000164000c1e1920 */
.L_x_76:
[----:B------:R-:W-:Y:S05]  /*4a50*/  BSYNC B1 ;  /* 0x0000000000017941 */ /* 0x000fea0003800000 */
.L_x_75:
        /* <DEDUP_REMOVED lines=8> */
.L_x_78:
[----:B------:R-:W-:Y:S05]  /*4ae0*/  BSYNC B1 ;  /* 0x0000000000017941 */ /* 0x000fea0003800000 */
.L_x_77:
        /* <DEDUP_REMOVED lines=8> */
.L_x_80:
[----:B------:R-:W-:Y:S05]  /*4b70*/  BSYNC B1 ;  /* 0x0000000000017941 */ /* 0x000fea0003800000 */
.L_x_79:
[----:B-1---5:R-:W-:Y:S01]  /*4b80*/  FMUL R3, R16, R23 ;  /* 0x0000001710037220 */ /* 0x022fe20000400000 */
[----:B------:R-:W-:Y:S01]  /*4b90*/  ISETP.GT.AND P0, PT, R0, RZ, P2 ;  /* 0x000000ff0000720c */ /* 0x000fe20001704270 */
[----:B------:R-:W-:Y:S02]  /*4ba0*/  BSSY B1, `(.L_x_81) ;  /* 0x0000005000017945 */ /* 0x000fe40003800000 */
[----:B------:R-:W-:-:S05]  /*4bb0*/  FFMA R3, R44, R160, R3 ;  /* 0x000000a02c037223 */ /* 0x000fca0000000003 */
[----:B------:R1:W-:Y:S05]  /*4bc0*/  @P3 STG.E desc[UR36][R4.64+0xa0], R3 ;  /* 0x0000a00304003986 */ /* 0x0003ea000c101924 */
[----:B------:R-:W-:Y:S05]  /*4bd0*/  @!P0 BRA `(.L_x_82) ;  /* 0x0000000000048947 */ /* 0x000fea0003800000 */
[----:B------:R0:W5:Y:S02]  /*4be0*/  LDG.E.LTC128B R16, desc[UR36][R6.64+0xa4] ;  /* 0x0000a42406107981 */ /* 0x000164000c1e1920 */
.L_x_82:
[----:B------:R-:W-:Y:S05]  /*4bf0*/  BSYNC B1 ;  /* 0x0000000000017941 */ /* 0x000fea0003800000 */
.L_x_81:
[----:B-----5:R-:W-:Y:S01]  /*4c00*/  FMUL R12, R16, R23 ;  /* 0x00000017100c7220 */ /* 0x020fe20000400000 */
[----:B------:R-:W-:Y:S01]  /*4c10*/  ISETP.GT.AND P1, PT, R0, 0x8, P1 ;  /* 0x000000080000780c */ /* 0x000fe20000f24270 */
[----:B------:R-:W-:Y:S02]  /*4c20*/  BSSY B1, `(.L_x_83) ;  /* 0x0000005000017945 */ /* 0x000fe40003800000 */
[----:B------:R-:W-:-:S05]  /*4c30*/  FFMA R45, R45, R160, R12 ;  /* 0x000000a02d2d7223 */ /* 0x000fca000000000c */
[----:B------:R0:W-:Y:S05]  /*4c40*/  @P0 STG.E desc[UR36][R4.64+0xa4], R45 ;  /* 0x0000a42d04000986 */ /* 0x0001ea000c101924 */
[----:B------:R-:W-:Y:S05]  /*4c50*/  @!P1 BRA `(.L_x_84) ;  /* 0x0000000000049947 */ /* 0x000fea0003800000 */
[----:B------:R0:W5:Y:S02]  /*4c60*/  LDG.E.LTC128B R16, desc[UR36][R8.64+0xa0] ;  /* 0x0000a02408107981 */ /* 0x000164000c1e1920 */
.L_x_84:
[----:B------:R-:W-:Y:S05]  /*4c70*/  BSYNC B1 ;  /* 0x0000000000017941 */ /* 0x000fea0003800000 */
.L_x_83:
        /* <DEDUP_REMOVED lines=8> */
.L_x_86:
[----:B------:R-:W-:Y:S05]  /*4d00*/  BSYNC B1 ;  /* 0x0000000000017941 */ /* 0x000fea0003800000 */
.L_x_85:
        /* <DEDUP_REMOVED lines=8> */
.L_x_88:
[----:B------:R-:W-:Y:S05]  /*4d90*/  BSYNC B1 ;  /* 0x0000000000017941 */ /* 0x000fea0003800000 */
.L_x_87:
[----:B-1---5:R-:W-:Y:S01]  /*4da0*/  FMUL R3, R16, R23 ;  /* 0x0000001710037220 */ /* 0x022fe20000400000 */
[----:B------:R-:W-:Y:S01]  /*4db0*/  ISETP.GT.AND P2, PT, R0, RZ, P1 ;  /* 0x000000ff0000720c */ /* 0x000fe20000f44270 */
[----:B------:R-:W-:Y:S02]  /*4dc0*/  BSSY B1, `(.L_x_89) ;  /* 0x0000005000017945 */ /* 0x000fe40003800000 */
[----:B------:R-:W-:-:S05]  /*4dd0*/  FFMA R3, R48, R160, R3 ;  /* 0x000000a030037223 */ /* 0x000fca0000000003 */
[----:B------:R1:W-:Y:S05]  /*4de0*/  @P3 STG.E desc[UR36][R4.64+0xc0], R3 ;  /* 0x0000c00304003986 */ /* 0x0003ea000c101924 */
[----:B------:R-:W-:Y:S05]  /*4df0*/  @!P2 BRA `(.L_x_90) ;  /* 0x000000000004a947 */ /* 0x000fea0003800000 */
[----:B------:R0:W5:Y:S02]  /*4e00*/  LDG.E.LTC128B R16, desc[UR36][R6.64+0xc4] ;  /* 0x0000c42406107981 */ /* 0x000164000c1e1920 */
.L_x_90:
[----:B------:R-:W-:Y:S05]  /*4e10*/  BSYNC B1 ;  /* 0x0000000000017941 */ /* 0x000fea0003800000 */
.L_x_89:
[----:B-----5:R-:W-:Y:S01]  /*4e20*/  FMUL R12, R16, R23 ;  /* 0x00000017100c7220 */ /* 0x020fe20000400000 */
[----:B------:R-:W-:Y:S01]  /*4e30*/  ISETP.GT.AND P0, PT, R0, 0x8, P0 ;  /* 0x000000080000780c */ /* 0x000fe20000704270 */
[----:B------:R-:W-:Y:S02]  /*4e40*/  BSSY B1, `(.L_x_91) ;  /* 0x0000005000017945 */ /* 0x000fe40003800000 */
[----:B------:R-:W-:-:S05]  /*4e50*/  FFMA R49, R49, R160, R12 ;  /* 0x000000a031317223 */ /* 0x000fca000000000c */
[----:B------:R0:W-:Y:S05]  /*4e60*/  @P2 STG.E desc[UR36][R4.64+0xc4], R49 ;  /* 0x0000c43104002986 */ /* 0x0001ea000c101924 */
[----:B------:R-:W-:Y:S05]  /*4e70*/  @!P0 BRA `(.L_x_92) ;  /* 0x0000000000048947 */ /* 0x000fea0003800000 */
[----:B------:R0:W5:Y:S02]  /*4e80*/  LDG.E.LTC128B R16, desc[UR36][R8.64+0xc0] ;  /* 0x0000c02408107981 */ /* 0x000164000c1e1920 */
.L_x_92:
[----:B------:R-:W-:Y:S05]  /*4e90*/  BSYNC B1 ;  /* 0x0000000000017941 */ /* 0x000fea0003800000 */
.L_x_91:
        /* <DEDUP_REMOVED lines=8> */
.L_x_94:
[----:B------:R-:W-:Y:S05]  /*4f20*/  BSYNC B1 ;  /* 0x0000000000017941 */ /* 0x000fea0003800000 */
.L_x_93:
        /* <DEDUP_REMOVED lines=8> */
.L_x_96:
[----:B------:R-:W-:Y:S05]  /*4fb0*/  BSYNC B1 ;  /* 0x0000000000017941 */ /* 0x000fea0003800000 */
.L_x_95:
[----:B-1---5:R-:W-:Y:S01]  /*4fc0*/  FMUL R3, R16, R23 ;  /* 0x0000001710037220 */ /* 0x022fe20000400000 */
[----:B------:R-:W-:Y:S01]  /*4fd0*/  ISETP.GT.AND P1, PT, R0, RZ, P0 ;  /* 0x000000ff0000720c */ /* 0x000fe20000724270 */
[----:B------:R-:W-:Y:S02]  /*4fe0*/  BSSY B1, `(.L_x_97) ;  /* 0x0000005000017945 */ /* 0x000fe40003800000 */
[----:B------:R-:W-:-:S05]  /*4ff0*/  FFMA R3, R52, R160, R3 ;  /* 0x000000a034037223 */ /* 0x000fca0000000003 */
[----:B------:R1:W-:Y:S05]  /*5000*/  @P3 STG.E desc[UR36][R4.64+0xe0], R3 ;  /* 0x0000e00304003986 */ /* 0x0003ea000c101924 */
[----:B------:R-:W-:Y:S05]  /*5010*/  @!P1 BRA `(.L_x_98) ;  /* 0x0000000000049947 */ /* 0x000fea0003800000 */
[----:B------:R0:W5:Y:S02]  /*5020*/  LDG.E.LTC128B R16, desc[UR36][R6.64+0xe4] ;  /* 0x0000e42406107981 */ /* 0x000164000c1e1920 */
.L_x_98:
[----:B------:R-:W-:Y:S05]  /*5030*/  BSYNC B1 ;  /* 0x0000000000017941 */ /* 0x000fea0003800000 */
.L_x_97:
[----:B-----5:R-:W-:Y:S01]  /*5040*/  FMUL R12, R16, R23 ;  /* 0x00000017100c7220 */ /* 0x020fe20000400000 */
[----:B------:R-:W-:Y:S01]  /*5050*/  ISETP.GT.AND P2, PT, R0, 0x8, P2 ;  /* 0x000000080000780c */ /* 0x000fe20001744270 */
[----:B------:R-:W-:Y:S02]  /*5060*/  BSSY B1, `(.L_x_99) ;  /* 0x0000005000017945 */ /* 0x000fe40003800000 */
[----:B------:R-:W-:-:S05]  /*5070*/  FFMA R53, R53, R160, R12 ;  /* 0x000000a035357223 */ /* 0x000fca000000000c */
[----:B------:R0:W-:Y:S05]  /*5080*/  @P1 STG.E desc[UR36][R4.64+0xe4], R53 ;  /* 0x0000e43504001986 */ /* 0x0001ea000c101924 */
[----:B------:R-:W-:Y:S05]  /*5090*/  @!P2 BRA `(.L_x_100) ;  /* 0x000000000004a947 */ /* 0x000fea0003800000 */
[----:B------:R0:W5:Y:S02]  /*50a0*/  LDG.E.LTC128B R16, desc[UR36][R8.64+0xe0] ;  /* 0x0000e02408107981 */ /* 0x000164000c1e1920 */
.L_x_100:
[----:B------:R-:W-:Y:S05]  /*50b0*/  BSYNC B1 ;  /* 0x0000000000017941 */ /* 0x000fea0003800000 */
.L_x_99:
        /* <DEDUP_REMOVED lines=8> */
.L_x_102:
[----:B------:R-:W-:Y:S05]  /*5140*/  BSYNC B1 ;  /* 0x0000000000017941 */ /* 0x000fea0003800000 */
.L_x_101:
        /* <DEDUP_REMOVED lines=8> */
.L_x_104:
[----:B------:R-:W-:Y:S05]  /*51d0*/  BSYNC B1 ;  /* 0x0000000000017941 */ /* 0x000fea0003800000 */
.L_x_103:
[----:B-1---5:R-:W-:Y:S01]  /*51e0*/  FMUL R3, R16, R23 ;  /* 0x0000001710037220 */ /* 0x022fe20000400000 */
[----:B------:R-:W-:Y:S01]  /*51f0*/  ISETP.GT.AND P0, PT, R0, RZ, P2 ;  /* 0x000000ff0000720c */ /* 0x000fe20001704270 */
[----:B------:R-:W-:Y:S02]  /*5200*/  BSSY B1, `(.L_x_105) ;  /* 0x0000005000017945 */ /* 0x000fe40003800000 */
[----:B------:R-:W-:-:S05]  /*5210*/  FFMA R3, R56, R160, R3 ;  /* 0x000000a038037223 */ /* 0x000fca0000000003 */
[----:B------:R1:W-:Y:S05]  /*5220*/  @P3 STG.E desc[UR36][R4.64+0x100], R3 ;  /* 0x0001000304003986 */ /* 0x0003ea000c101924 */
[----:B------:R-:W-:Y:S05]  /*5230*/  @!P0 BRA `(.L_x_106) ;  /* 0x0000000000048947 */ /* 0x000fea0003800000 */
[----:B------:R0:W5:Y:S02]  /*5240*/  LDG.E.LTC128B R16, desc[UR36][R6.64+0x104] ;  /* 0x0001042406107981 */ /* 0x000164000c1e1920 */
.L_x_106:
[----:B------:R-:W-:Y:S05]  /*5250*/  BSYNC B1 ;  /* 0x0000000000017941 */ /* 0x000fea0003800000 */
.L_x_105:
[----:B-----5:R-:W-:Y:S01]  /*5260*/  FMUL R12, R16, R23 ;  /* 0x00000017100c7220 */ /* 0x020fe20000400000 */
[----:B------:R-:W-:Y:S01]  /*5270*/  ISETP.GT.AND P1, PT, R0, 0x8, P1 ;  /* 0x000000080000780c */ /* 0x000fe20000f24270 */
[----:B------:R-:W-:Y:S02]  /*5280*/  BSSY B1, `(.L_x_107) ;  /* 0x0000005000017945 */ /* 0x000fe40003800000 */
[----:B------:R-:W-:-:S05]  /*5290*/  FFMA R57, R57, R160, R12 ;  /* 0x000000a039397223 */ /* 0x000fca000000000c */
[----:B------:R0:W-:Y:S05]  /*52a0*/  @P0 STG.E desc[UR36][R4.64+0x104], R57 ;  /* 0x0001043904000986 */ /* 0x0001ea000c101924 */
[----:B------:R-:W-:Y:S05]  /*52b0*/  @!P1 BRA `(.L_x_108) ;  /* 0x0000000000049947 */ /* 0x000fea0003800000 */
[----:B------:R0:W5:Y:S02]  /*52c0*/  LDG.E.LTC128B R16, desc[UR36][R8.64+0x100] ;  /* 0x0001002408107981 */ /* 0x000164000c1e1920 */
.L_x_108:
[----:B------:R-:W-:Y:S05]  /*52d0*/  BSYNC B1 ;  /* 0x0000000000017941 */ /* 0x000fea0003800000 */
.L_x_107:
        /* <DEDUP_REMOVED lines=8> */
.L_x_110:
[----:B------:R-:W-:Y:S05]  /*5360*/  BSYNC B1 ;  /* 0x0000000000017941 */ /* 0x000fea0003800000 */
.L_x_109:
        /* <DEDUP_REMOVED lines=8> */
.L_x_112:
[----:B------:R-:W-:Y:S05]  /*53f0*/  BSYNC B1 ;  /* 0x0000000000017941 */ /* 0x000fea0003800000 */
.L_x_111:
[----:B-1---5:R-:W-:Y:S01]  /*5400*/  FMUL R3, R16, R23 ;  /* 0x0000001710037220 */ /* 0x022fe20000400000 */
[----:B------:R-:W-:Y:S01]  /*5410*/  ISETP.GT.AND P2, PT, R0, RZ, P1 ;  /* 0x000000ff0000720c */ /* 0x000fe20000f44270 */
[----:B------:R-:W-:Y:S02]  /*5420*/  BSSY B1, `(.L_x_113) ;  /* 0x0000005000017945 */ /* 0x000fe40003800000 */
[----:B------:R-:W-:-:S05]  /*5430*/  FFMA R3, R60, R160, R3 ;  /* 0x000000a03c037223 */ /* 0x000fca0000000003 */
[----:B------:R1:W-:Y:S05]  /*5440*/  @P3 STG.E desc[UR36][R4.64+0x120], R3 ;  /* 0x0001200304003986 */ /* 0x0003ea000c101924 */
[----:B------:R-:W-:Y:S05]  /*5450*/  @!P2 BRA `(.L_x_114) ;  /* 0x000000000004a947 */ /* 0x000fea0003800000 */
[----:B------:R0:W5:Y:S02]  /*5460*/  LDG.E.LTC128B R16, desc[UR36][R6.64+0x124] ;  /* 0x0001242406107981 */ /* 0x000164000c1e1920 */
.L_x_114:
[----:B------:R-:W-:Y:S05]  /*5470*/  BSYNC B1 ;  /* 0x0000000000017941 */ /* 0x000fea0003800000 */
.L_x_113:
[----:B-----5:R-:W-:Y:S01]  /*5480*/  FMUL R12, R16, R23 ;  /* 0x00000017100c7220 */ /* 0x020fe20000400000 */
[----:B------:R-:W-:Y:S01]  /*5490*/  ISETP.GT.AND P0, PT, R0, 0x8, P0 ;  /* 0x000000080000780c */ /* 0x000fe20000704270 */
[----:B------:R-:W-:Y:S02]  /*54a0*/  BSSY B1, `(.L_x_115) ;  /* 0x0000005000017945 */ /* 0x000fe40003800000 */
[----:B------:R-:W-:-:S05]  /*54b0*/  FFMA R61, R61, R160, R12 ;  /* 0x000000a03d3d7223 */ /* 0x000fca000000000c */
[----:B------:R0:W-:Y:S05]  /*54c0*/  @P2 STG.E desc[UR36][R4.64+0x124], R61 ;  /* 0x0001243d04002986 */ /* 0x0001ea000c101924 */
[----:B------:R-:W-:Y:S05]  /*54d0*/  @!P0 BRA `(.L_x_116) ;  /* 0x0000000000048947 */ /* 0x000fea0003800000 */
[----:B------:R0:W5:Y:S02]  /*54e0*/  LDG.E.LTC128B R16, desc[UR36][R8.64+0x120] ;  /* 0x0001202408107981 */ /* 0x000164000c1e1920 */
.L_x_116:
[----:B------:R-:W-:Y:S05]  /*54f0*/  BSYNC B1 ;  /* 0x0000000000017941 */ /* 0x000fea0003800000 */
.L_x_115:
        /* <DEDUP_REMOVED lines=8> */
.L_x_118:
[----:B------:R-:W-:Y:S05]  /*5580*/  BSYNC B1 ;  /* 0x0000000000017941 */ /* 0x000fea0003800000 */
.L_x_117:
        /* <DEDUP_REMOVED lines=8> */
.L_x_120:
[----:B------:R-:W-:Y:S05]  /*5610*/  BSYNC B1 ;  /* 0x0000000000017941 */ /* 0x000fea0003800000 */
.L_x_119:
[----:B-1---5:R-:W-:Y:S01]  /*5620*/  FMUL R3, R16, R23 ;  /* 0x0000001710037220 */ /* 0x022fe20000400000 */
[----:B------:R-:W-:Y:S01]  /*5630*/  ISETP.GT.AND P1, PT, R0, RZ, P0 ;  /* 0x000000ff0000720c */ /* 0x000fe20000724270 */
[----:B------:R-:W-:Y:S02]  /*5640*/  BSSY B1, `(.L_x_121) ;  /* 0x0000005000017945 */ /* 0x000fe40003800000 */
[----:B------:R-:W-:-:S05]  /*5650*/  FFMA R3, R64, R160, R3 ;  /* 0x000000a040037223 */ /* 0x000fca0000000003 */
[----:B------:R1:W-:Y:S05]  /*5660*/  @P3 STG.E desc[UR36][R4.64+0x140], R3 ;  /* 0x0001400304003986 */ /* 0x0003ea000c101924 */
[----:B------:R-:W-:Y:S05]  /*5670*/  @!P1 BRA `(.L_x_122) ;  /* 0x0000000000049947 */ /* 0x000fea0003800000 */
[----:B------:R0:W5:Y:S02]  /*5680*/  LDG.E.LTC128B R16, desc[UR36][R6.64+0x144] ;  /* 0x0001442406107981 */ /* 0x000164000c1e1920 */
.L_x_122:
[----:B------:R-:W-:Y:S05]  /*5690*/  BSYNC B1 ;  /* 0x0000000000017941 */ /* 0x000fea0003800000 */
.L_x_121:
[----:B-----5:R-:W-:Y:S01]  /*56a0*/  FMUL R12, R16, R23 ;  /* 0x00000017100c7220 */ /* 0x020fe20000400000 */
[----:B------:R-:W-:Y:S01]  /*56b0*/  ISETP.GT.AND P2, PT, R0, 0x8, P2 ;  /* 0x000000080000780c */ /* 0x000fe20001744270 */
[----:B------:R-:W-:Y:S02]  /*56c0*/  BSSY B1, `(.L_x_123) ;  /* 0x0000005000017945 */ /* 0x000fe40003800000 */
[----:B------:R-:W-:-:S05]  /*56d0*/  FFMA R65, R65, R160, R12 ;  /* 0x000000a041417223 */ /* 0x000fca000000000c */
[----:B------:R0:W-:Y:S05]  /*56e0*/  @P1 STG.E desc[UR36][R4.64+0x144], R65 ;  /* 0x0001444104001986 */ /* 0x0001ea000c101924 */
[----:B------:R-:W-:Y:S05]  /*56f0*/  @!P2 BRA `(.L_x_124) ;  /* 0x000000000004a947 */ /* 0x000fea0003800000 */
[----:B------:R0:W5:Y:S02]  /*5700*/  LDG.E.LTC128B R16, desc[UR36][R8.64+0x140] ;  /* 0x0001402408107981 */ /* 0x000164000c1e1920 */
.L_x_124:
[----:B------:R-:W-:Y:S05]  /*5710*/  BSYNC B1 ;  /* 0x0000000000017941 */ /* 0x000fea0003800000 */
.L_x_123:
        /* <DEDUP_REMOVED lines=8> */
.L_x_126:
[----:B------:R-:W-:Y:S05]  /*57a0*/  BSYNC B1 ;  /* 0x0000000000017941 */ /* 0x000fea0003800000 */
.L_x_125:
        /* <DEDUP_REMOVED lines=8> */
.L_x_128:
[----:B------:R-:W-:Y:S05]  /*5830*/  BSYNC B1 ;  /* 0x0000000000017941 */ /* 0x000fea0003800000 */
.L_x_127:
[----:B-1---5:R-:W-:Y:S01]  /*5840*/  FMUL R3, R16, R23 ;  /* 0x0000001710037220 */ /* 0x022fe20000400000 */
[----:B------:R-:W-:Y:S01]  /*5850*/  ISETP.GT.AND P0, PT, R0, RZ, P2 ;  /* 0x000000ff0000720c */ /* 0x000fe20001704270 */
[----:B------:R-:W-:Y:S02]  /*5860*/  BSSY B1, `(.L_x_129) ;  /* 0x0000005000017945 */ /* 0x000fe40003800000 */
[----:B------:R-:W-:-:S05]  /*5870*/  FFMA R3, R68, R160, R3 ;  /* 0x000000a044037223 */ /* 0x000fca0000000003 */
[----:B------:R1:W-:Y:S05]  /*5880*/  @P3 STG.E desc[UR36][R4.64+0x160], R3 ;  /* 0x0001600304003986 */ /* 0x0003ea000c101924 */
[----:B------:R-:W-:Y:S05]  /*5890*/  @!P0 BRA `(.L_x_130) ;  /* 0x0000000000048947 */ /* 0x000fea0003800000 */
[----:B------:R0:W5:Y:S02]  /*58a0*/  LDG.E.LTC128B R16, desc[UR36][R6.64+0x164] ;  /* 0x0001642406107981 */ /* 0x000164000c1e1920 */
.L_x_130:
[----:B------:R-:W-:Y:S05]  /*58b0*/  BSYNC B1 ;  /* 0x0000000000017941 */ /* 0x000fea0003800000 */
.L_x_129:
[----:B-----5:R-:W-:Y:S01]  /*58c0*/  FMUL R12, R16, R23 ;  /* 0x00000017100c7220 */ /* 0x020fe20000400000 */
[----:B------:R-:W-:Y:S01]  /*58d0*/  ISETP.GT.AND P1, PT, R0, 0x8, P1 ;  /* 0x000000080000780c */ /* 0x000fe20000f24270 */
[----:B------:R-:W-:Y:S02]  /*58e0*/  BSSY B1, `(.L_x_131) ;  /* 0x0000005000017945 */ /* 0x000fe40003800000 */
[----:B------:R-:W-:-:S05]  /*58f0*/  FFMA R69, R69, R160, R12 ;  /* 0x000000a045457223 */ /* 0x000fca000000000c */
[----:B------:R0:W-:Y:S05]  /*5900*/  @P0 STG.E desc[UR36][R4.64+0x164], R69 ;  /* 0x0001644504000986 */ /* 0x0001ea000c101924 */
[----:B------:R-:W-:Y:S05]  /*5910*/  @!P1 BRA `(.L_x_132) ;  /* 0x0000000000049947 */ /* 0x000fea0003800000 */
[----:B------:R0:W5:Y:S02]  /*5920*/  LDG.E.LTC128B R16, desc[UR36][R8.64+0x160] ;  /* 0x0001602408107981 */ /* 0x000164000c1e1920 */
.L_x_132:
[----:B------:R-:W-:Y:S05]  /*5930*/  BSYNC B1 ;  /* 0x0000000000017941 */ /* 0x000fea0003800000 */
.L_x_131:
        /* <DEDUP_REMOVED lines=8> */
.L_x_134:
[----:B------:R-:W-:Y:S05]  /*59c0*/  BSYNC B1 ;  /* 0x0000000000017941 */ /* 0x000fea0003800000 */
.L_x_133:
        /* <DEDUP_REMOVED lines=8> */
.L_x_136:
[----:B------:R-:W-:Y:S05]  /*5a50*/  BSYNC B1 ;  /* 0x0000000000017941 */ /* 0x000fea0003800000 */
.L_x_135:
[----:B-1---5:R-:W-:Y:S01]  /*5a60*/  FMUL R3, R16, R23 ;  /* 0x0000001710037220 */ /* 0x022fe20000400000 */
[----:B------:R-:W-:Y:S01]  /*5a70*/  ISETP.GT.AND P2, PT, R0, RZ, P1 ;  /* 0x000000ff0000720c */ /* 0x000fe20000f44270 */
[----:B------:R-:W-:Y:S02]  /*5a80*/  BSSY B1, `(.L_x_137) ;  /* 0x0000005000017945 */ /* 0x000fe40003800000 */
[----:B------:R-:W-:-:S05]  /*5a90*/  FFMA R3, R72, R160, R3 ;  /* 0x000000a048037223 */ /* 0x000fca0000000003 */
[----:B------:R1:W-:Y:S05]  /*5aa0*/  @P3 STG.E desc[UR36][R4.64+0x180], R3 ;  /* 0x0001800304003986 */ /* 0x0003ea000c101924 */
[----:B------:R-:W-:Y:S05]  /*5ab0*/  @!P2 BRA `(.L_x_138) ;  /* 0x000000000004a947 */ /* 0x000fea0003800000 */
[----:B------:R0:W5:Y:S02]  /*5ac0*/  LDG.E.LTC128B R16, desc[UR36][R6.64+0x184] ;  /* 0x0001842406107981 */ /* 0x000164000c1e1920 */
.L_x_138:
[----:B------:R-:W-:Y:S05]  /*5ad0*/  BSYNC B1 ;  /* 0x0000000000017941 */ /* 0x000fea0003800000 */
.L_x_137:
[----:B-----5:R-:W-:Y:S01]  /*5ae0*/  FMUL R12, R16, R23 ;  /* 0x00000017100c7220 */ /* 0x020fe20000400000 */
[----:B------:R-:W-:Y:S01]  /*5af0*/  ISETP.GT.AND P0, PT, R0, 0x8, P0 ;  /* 0x000000080000780c */ /* 0x000fe20000704270 */
[----:B------:R-:W-:Y:S02]  /*5b00*/  BSSY B1, `(.L_x_139) ;  /* 0x0000005000017945 */ /* 0x000fe40003800000 */
[----:B------:R-:W-:-:S05]  /*5b10*/  FFMA R73, R73, R160, R12 ;  /* 0x000000a049497223 */ /* 0x000fca000000000c */
[----:B------:R0:W-:Y:S05]  /*5b20*/  @P2 STG.E desc[UR36][R4.64+0x184], R73 ;  /* 0x0001844904002986 */ /* 0x0001ea000c101924 */
[----:B------:R-:W-:Y:S05]  /*5b30*/  @!P0 BRA `(.L_x_140) ;  /* 0x0000000000048947 */ /* 0x000fea0003800000 */
[----:B------:R0:W5:Y:S02]  /*5b40*/  LDG.E.LTC128B R16, desc[UR36][R8.64+0x180] ;  /* 0x0001802408107981 */ /* 0x000164000c1e1920 */
.L_x_140:
[----:B------:R-:W-:Y:S05]  /*5b50*/  BSYNC B1 ;  /* 0x0000000000017941 */ /* 0x000fea0003800000 */
.L_x_139:
        /* <DEDUP_REMOVED lines=8> */
.L_x_142:
[----:B------:R-:W-:Y:S05]  /*5be0*/  BSYNC B1 ;  /* 0x0000000000017941 */ /* 0x000fea0003800000 */
.L_x_141:
        /* <DEDUP_REMOVED lines=8> */
.L_x_144:
[----:B------:R-:W-:Y:S05]  /*5c70*/  BSYNC B1 ;  /* 0x0000000000017941 */ /* 0x000fea0003800000 */
.L_x_143:
[----:B-1---5:R-:W-:Y:S01]  /*5c80*/  FMUL R3, R16, R23 ;  /* 0x0000001710037220 */ /* 0x022fe20000400000 */
[----:B------:R-:W-:Y:S01]  /*5c90*/  ISETP.GT.AND P1, PT, R0, RZ, P0 ;  /* 0x000000ff0000720c */ /* 0x000fe20000724270 */
[----:B------:R-:W-:Y:S02]  /*5ca0*/  BSSY B1, `(.L_x_145) ;  /* 0x0000005000017945 */ /* 0x000fe40003800000 */
[----:B------:R-:W-:-:S05]  /*5cb0*/  FFMA R3, R76, R160, R3 ;  /* 0x000000a04c037223 */ /* 0x000fca0000000003 */
[----:B------:R1:W-:Y:S05]  /*5cc0*/  @P3 STG.E desc[UR36][R4.64+0x1a0], R3 ;  /* 0x0001a00304003986 */ /* 0x0003ea000c101924 */
[----:B------:R-:W-:Y:S05]  /*5cd0*/  @!P1 BRA `(.L_x_146) ;  /* 0x0000000000049947 */ /* 0x000fea0003800000 */
[----:B------:R0:W5:Y:S02]  /*5ce0*/  LDG.E.LTC128B R16, desc[UR36][R6.64+0x1a4] ;  /* 0x0001a42406107981 */ /* 0x000164000c1e1920 */
.L_x_146:
[----:B------:R-:W-:Y:S05]  /*5cf0*/  BSYNC B1 ;  /* 0x0000000000017941 */ /* 0x000fea0003800000 */
.L_x_145:
[----:B-----5:R-:W-:Y:S01]  /*5d00*/  FMUL R12, R16, R23 ;  /* 0x00000017100c7220 */ /* 0x020fe20000400000 */
[----:B------:R-:W-:Y:S01]  /*5d10*/  ISETP.GT.AND P2, PT, R0, 0x8, P2 ;  /* 0x000000080000780c */ /* 0x000fe20001744270 */
[----:B------:R-:W-:Y:S02]  /*5d20*/  BSSY B1, `(.L_x_147) ;  /* 0x0000005000017945 */ /* 0x000fe40003800000 */
[----:B------:R-:W-:-:S05]  /*5d30*/  FFMA R77, R77, R160, R12 ;  /* 0x000000a04d4d7223 */ /* 0x000fca000000000c */
[----:B------:R0:W-:Y:S05]  /*5d40*/  @P1 STG.E desc[UR36][R4.64+0x1a4], R77 ;  /* 0x0001a44d04001986 */ /* 0x0001ea000c101924 */
[----:B------:R-:W-:Y:S05]  /*5d50*/  @!P2 BRA `(.L_x_148) ;  /* 0x000000000004a947 */ /* 0x000fea0003800000 */
[----:B------:R0:W5:Y:S02]  /*5d60*/  LDG.E.LTC128B R16, desc[UR36][R8.64+0x1a0] ;  /* 0x0001a02408107981 */ /* 0x000164000c1e1920 */
.L_x_148:
[----:B------:R-:W-:Y:S05]  /*5d70*/  BSYNC B1 ;  /* 0x0000000000017941 */ /* 0x000fea0003800000 */
.L_x_147:
        /* <DEDUP_REMOVED lines=8> */
.L_x_150:
[----:B------:R-:W-:Y:S05]  /*5e00*/  BSYNC B1 ;  /* 0x0000000000017941 */ /* 0x000fea0003800000 */
.L_x_149:
        /* <DEDUP_REMOVED lines=8> */
.L_x_152:
[----:B------:R-:W-:Y:S05]  /*5e90*/  BSYNC B1 ;  /* 0x0000000000017941 */ /* 0x000fea0003800000 */
.L_x_151:
[----:B-1---5:R-:W-:Y:S01]  /*5ea0*/  FMUL R3, R16, R23 ;  /* 0x0000001710037220 */ /* 0x022fe20000400000 */
[----:B------:R-:W-:Y:S01]  /*5eb0*/  ISETP.GT.AND P0, PT, R0, RZ, P2 ;  /* 0x000000ff0000720c */ /* 0x000fe20001704270 */
[----:B------:R-:W-:Y:S02]  /*5ec0*/  BSSY B1, `(.L_x_153) ;  /* 0x0000005000017945 */ /* 0x000fe40003800000 */
[----:B------:R-:W-:-:S05]  /*5ed0*/  FFMA R3, R80, R160, R3 ;  /* 0x000000a050037223 */ /* 0x000fca0000000003 */
[----:B------:R1:W-:Y:S05]  /*5ee0*/  @P3 STG.E desc[UR36][R4.64+0x1c0], R3 ;  /* 0x0001c00304003986 */ /* 0x0003ea000c101924 */
[----:B------:R-:W-:Y:S05]  /*5ef0*/  @!P0 BRA `(.L_x_154) ;  /* 0x0000000000048947 */ /* 0x000fea0003800000 */
[----:B------:R0:W5:Y:S02]  /*5f00*/  LDG.E.LTC128B R16, desc[UR36][R6.64+0x1c4] ;  /* 0x0001c42406107981 */ /* 0x000164000c1e1920 */
.L_x_154:
[----:B------:R-:W-:Y:S05]  /*5f10*/  BSYNC B1 ;  /* 0x0000000000017941 */ /* 0x000fea0003800000 */
.L_x_153:
[----:B-----5:R-:W-:Y:S01]  /*5f20*/  FMUL R12, R16, R23 ;  /* 0x00000017100c7220 */ /* 0x020fe20000400000 */
[----:B------:R-:W-:Y:S01]  /*5f30*/  ISETP.GT.AND P1, PT, R0, 0x8, P1 ;  /* 0x000000080000780c */ /* 0x000fe20000f24270 */
[----:B------:R-:W-:Y:S02]  /*5f40*/  BSSY B1, `(.L_x_155) ;  /* 0x0000005000017945 */ /* 0x000fe40003800000 */
[----:B------:R-:W-:-:S05]  /*5f50*/  FFMA R81, R81, R160, R12 ;  /* 0x000000a051517223 */ /* 0x000fca000000000c */
[----:B------:R0:W-:Y:S05]  /*5f60*/  @P0 STG.E desc[UR36][R4.64+0x1c4], R81 ;  /* 0x0001c45104000986 */ /* 0x0001ea000c101924 */
[----:B------:R-:W-:Y:S05]  /*5f70*/  @!P1 BRA `(.L_x_156) ;  /* 0x0000000000049947 */ /* 0x000fea0003800000 */
[----:B------:R0:W5:Y:S02]  /*5f80*/  LDG.E.LTC128B R16, desc[UR36][R8.64+0x1c0] ;  /* 0x0001c02408107981 */ /* 0x000164000c1e1920 */
.L_x_156:
[----:B------:R-:W-:Y:S05]  /*5f90*/  BSYNC B1 ;  /* 0x0000000000017941 */ /* 0x000fea0003800000 */
.L_x_155:
        /* <DEDUP_REMOVED lines=8> */
.L_x_158:
[----:B------:R-:W-:Y:S05]  /*6020*/  BSYNC B1 ;  /* 0x0000000000017941 */ /* 0x000fea0003800000 */
.L_x_157:
        /* <DEDUP_REMOVED lines=8> */
.L_x_160:
[----:B------:R-:W-:Y:S05]  /*60b0*/  BSYNC B1 ;  /* 0x0000000000017941 */ /* 0x000fea0003800000 */
.L_x_159:
[----:B-1---5:R-:W-:Y:S01]  /*60c0*/  FMUL R3, R16, R23 ;  /* 0x0000001710037220 */ /* 0x022fe20000400000 */
[----:B------:R-:W-:Y:S01]  /*60d0*/  ISETP.GT.AND P2, PT, R0, RZ, P1 ;  /* 0x000000ff0000720c */ /* 0x000fe20000f44270 */
[----:B------:R-:W-:Y:S02]  /*60e0*/  BSSY B1, `(.L_x_161) ;  /* 0x0000005000017945 */ /* 0x000fe40003800000 */
[----:B------:R-:W-:-:S05]  /*60f0*/  FFMA R3, R84, R160, R3 ;  /* 0x000000a054037223 */ /* 0x000fca0000000003 */
[----:B------:R1:W-:Y:S05]  /*6100*/  @P3 STG.E desc[UR36][R4.64+0x1e0], R3 ;  /* 0x0001e00304003986 */ /* 0x0003ea000c101924 */
[----:B------:R-:W-:Y:S05]  /*6110*/  @!P2 BRA `(.L_x_162) ;  /* 0x000000000004a947 */ /* 0x000fea0003800000 */
[----:B------:R0:W5:Y:S02]  /*6120*/  LDG.E.LTC128B R16, desc[UR36][R6.64+0x1e4] ;  /* 0x0001e42406107981 */ /* 0x000164000c1e1920 */
.L_x_162:
[----:B------:R-:W-:Y:S05]  /*6130*/  BSYNC B1 ;  /* 0x0000000000017941 */ /* 0x000fea0003800000 */
.L_x_161:
[----:B-----5:R-:W-:Y:S01]  /*6140*/  FMUL R12, R16, R23 ;  /* 0x00000017100c7220 */ /* 0x020fe20000400000 */
[----:B------:R-:W-:Y:S01]  /*6150*/  ISETP.GT.AND P0, PT, R0, 0x8, P0 ;  /* 0x000000080000780c */ /* 0x000fe20000704270 */
[----:B------:R-:W-:Y:S02]  /*6160*/  BSSY B1, `(.L_x_163) ;  /* 0x0000005000017945 */ /* 0x000fe40003800000 */
[----:B------:R-:W-:-:S05]  /*6170*/  FFMA R85, R85, R160, R12 ;  /* 0x000000a055557223 */ /* 0x000fca000000000c */
[----:B------:R0:W-:Y:S05]  /*6180*/  @P2 STG.E desc[UR36][R4.64+0x1e4], R85 ;  /* 0x0001e45504002986 */ /* 0x0001ea000c101924 */
[----:B------:R-:W-:Y:S05]  /*6190*/  @!P0 BRA `(.L_x_164) ;  /* 0x0000000000048947 */ /* 0x000fea0003800000 */
[----:B------:R0:W5:Y:S02]  /*61a0*/  LDG.E.LTC128B R16, desc[UR36][R8.64+0x1e0] ;  /* 0x0001e02408107981 */ /* 0x000164000c1e1920 */
.L_x_164:
[----:B------:R-:W-:Y:S05]  /*61b0*/  BSYNC B1 ;  /* 0x0000000000017941 */ /* 0x000fea0003800000 */
.L_x_163:
        /* <DEDUP_REMOVED lines=8> */
.L_x_166:
[----:B------:R-:W-:Y:S05]  /*6240*/  BSYNC B1 ;  /* 0x0000000000017941 */ /* 0x000fea0003800000 */
.L_x_165:
        /* <DEDUP_REMOVED lines=8> */
.L_x_168:
[----:B------:R-:W-:Y:S05]  /*62d0*/  BSYNC B1 ;  /* 0x0000000000017941 */ /* 0x000fea0003800000 */
.L_x_167:
[----:B-1---5:R-:W-:Y:S01]  /*62e0*/  FMUL R3, R16, R23 ;  /* 0x0000001710037220 */ /* 0x022fe20000400000 */
[----:B------:R-:W-:Y:S01]  /*62f0*/  ISETP.GT.AND P1, PT, R0, RZ, P0 ;  /* 0x000000ff0000720c */ /* 0x000fe20000724270 */
[----:B------:R-:W-:Y:S02]  /*6300*/  BSSY B1, `(.L_x_169) ;  /* 0x0000005000017945 */ /* 0x000fe40003800000 */
[----:B------:R-:W-:-:S05]  /*6310*/  FFMA R3, R88, R160, R3 ;  /* 0x000000a058037223 */ /* 0x000fca0000000003 */
[----:B------:R1:W-:Y:S05]  /*6320*/  @P3 STG.E desc[UR36][R4.64+0x200], R3 ;  /* 0x0002000304003986 */ /* 0x0003ea000c101924 */
[----:B------:R-:W-:Y:S05]  /*6330*/  @!P1 BRA `(.L_x_170) ;  /* 0x0000000000049947 */ /* 0x000fea0003800000 */
[----:B------:R0:W5:Y:S02]  /*6340*/  LDG.E.LTC128B R16, desc[UR36][R6.64+0x204] ;  /* 0x0002042406107981 */ /* 0x000164000c1e1920 */
.L_x_170:
[----:B------:R-:W-:Y:S05]  /*6350*/  BSYNC B1 ;  /* 0x0000000000017941 */ /* 0x000fea0003800000 */
.L_x_169:
[----:B-----5:R-:W-:Y:S01]  /*6360*/  FMUL R12, R16, R23 ;  /* 0x00000017100c7220 */ /* 0x020fe20000400000 */
[----:B------:R-:W-:Y:S01]  /*6370*/  ISETP.GT.AND P2, PT, R0, 0x8, P2 ;  /* 0x000000080000780c */ /* 0x000fe20001744270 */
[----:B------:R-:W-:Y:S02]  /*6380*/  BSSY B1, `(.L_x_171) ;  /* 0x0000005000017945 */ /* 0x000fe40003800000 */
[----:B------:R-:W-:-:S05]  /*6390*/  FFMA R89, R89, R160, R12 ;  /* 0x000000a059597223 */ /* 0x000fca000000000c */
[----:B------:R0:W-:Y:S05]  /*63a0*/  @P1 STG.E desc[UR36][R4.64+0x204], R89 ;  /* 0x0002045904001986 */ /* 0x0001ea000c101924 */
[----:B------:R-:W-:Y:S05]  /*63b0*/  @!P2 BRA `(.L_x_172) ;  /* 0x000000000004a947 */ /* 0x000fea0003800000 */
[----:B------:R0:W5:Y:S02]  /*63c0*/  LDG.E.LTC128B R16, desc[UR36][R8.64+0x200] ;  /* 0x0002002408107981 */ /* 0x000164000c1e1920 */
.L_x_172:
[----:B------:R-:W-:Y:S05]  /*63d0*/  BSYNC B1 ;  /* 0x0000000000017941 */ /* 0x000fea0003800000 */
.L_x_171:
        /* <DEDUP_REMOVED lines=8> */
.L_x_174:
[----:B------:R-:W-:Y:S05]  /*6460*/  BSYNC B1 ;  /* 0x0000000000017941 */ /* 0x000fea0003800000 */
.L_x_173:
        /* <DEDUP_REMOVED lines=8> */
.L_x_176:
[----:B------:R-:W-:Y:S05]  /*64f0*/  BSYNC B1 ;  /* 0x0000000000017941 */ /* 0x000fea0003800000 */
.L_x_175:
[----:B-1---5:R-:W-:Y:S01]  /*6500*/  FMUL R3, R16, R23 ;  /* 0x0000001710037220 */ /* 0x022fe20000400000 */
[----:B------:R-:W-:Y:S01]  /*6510*/  ISETP.GT.AND P0, PT, R0, RZ, P2 ;  /* 0x000000ff0000720c */ /* 0x000fe20001704270 */
[----:B------:R-:W-:Y:S02]  /*6520*/  BSSY B1, `(.L_x_177) ;  /* 0x0000005000017945 */ /* 0x000fe40003800000 */
[----:B------:R-:W-:-:S05]  /*6530*/  FFMA R3, R92, R160, R3 ;  /* 0x000000a05c037223 */ /* 0x000fca0000000003 */
[----:B------:R1:W-:Y:S05]  /*6540*/  @P3 STG.E desc[UR36][R4.64+0x220], R3 ;  /* 0x0002200304003986 */ /* 0x0003ea000c101924 */
[----:B------:R-:W-:Y:S05]  /*6550*/  @!P0 BRA `(.L_x_178) ;  /* 0x0000000000048947 */ /* 0x000fea0003800000 */
[----:B------:R0:W5:Y:S02]  /*6560*/  LDG.E.LTC128B R16, desc[UR36][R6.64+0x224] ;  /* 0x0002242406107981 */ /* 0x000164000c1e1920 */
.L_x_178:
[----:B------:R-:W-:Y:S05]  /*6570*/  BSYNC B1 ;  /* 0x0000000000017941 */ /* 0x000fea0003800000 */
.L_x_177:
[----:B-----5:R-:W-:Y:S01]  /*6580*/  FMUL R12, R16, R23 ;  /* 0x00000017100c7220 */ /* 0x020fe20000400000 */
[----:B------:R-:W-:Y:S01]  /*6590*/  ISETP.GT.AND P1, PT, R0, 0x8, P1 ;  /* 0x000000080000780c */ /* 0x000fe20000f24270 */
[----:B------:R-:W-:Y:S02]  /*65a0*/  BSSY B1, `(.L_x_179) ;  /* 0x0000005000017945 */ /* 0x000fe40003800000 */
[----:B------:R-:W-:-:S05]  /*65b0*/  FFMA R93, R93, R160, R12 ;  /* 0x000000a05d5d7223 */ /* 0x000fca000000000c */
[----:B------:R0:W-:Y:S05]  /*65c0*/  @P0 STG.E desc[UR36][R4.64+0x224], R93 ;  /* 0x0002245d04000986 */ /* 0x0001ea000c101924 */
[----:B------:R-:W-:Y:S05]  /*65d0*/  @!P1 BRA `(.L_x_180) ;  /* 0x0000000000049947 */ /* 0x000fea0003800000 */
[----:B------:R0:W5:Y:S02]  /*65e0*/  LDG.E.LTC128B R16, desc[UR36][R8.64+0x220] ;  /* 0x0002202408107981 */ /* 0x000164000c1e1920 */
.L_x_180:
[----:B------:R-:W-:Y:S05]  /*65f0*/  BSYNC B1 ;  /* 0x0000000000017941 */ /* 0x000fea0003800000 */
.L_x_179:
        /* <DEDUP_REMOVED lines=8> */
.L_x_182:
[----:B------:R-:W-:Y:S05]  /*6680*/  BSYNC B1 ;  /* 0x0000000000017941 */ /* 0x000fea0003800000 */
.L_x_181:
        /* <DEDUP_REMOVED lines=8> */
.L_x_184:
[----:B------:R-:W-:Y:S05]  /*6710*/  BSYNC B1 ;  /* 0x0000000000017941 */ /* 0x000fea0003800000 */
.L_x_183:
[----:B-1---5:R-:W-:Y:S01]  /*6720*/  FMUL R3, R16, R23 ;  /* 0x0000001710037220 */ /* 0x022fe20000400000 */
[----:B------:R-:W-:Y:S01]  /*6730*/  ISETP.GT.AND P2, PT, R0, RZ, P1 ;  /* 0x000000ff0000720c */ /* 0x000fe20000f44270 */
[----:B------:R-:W-:Y:S02]  /*6740*/  BSSY B1, `(.L_x_185) ;  /* 0x0000005000017945 */ /* 0x000fe40003800000 */
[----:B------:R-:W-:-:S05]  /*6750*/  FFMA R3, R96, R160, R3 ;  /* 0x000000a060037223 */ /* 0x000fca0000000003 */
[----:B------:R1:W-:Y:S05]  /*6760*/  @P3 STG.E desc[UR36][R4.64+0x240], R3 ;  /* 0x0002400304003986 */ /* 0x0003ea000c101924 */
[----:B------:R-:W-:Y:S05]  /*6770*/  @!P2 BRA `(.L_x_186) ;  /* 0x000000000004a947 */ /* 0x000fea0003800000 */
[----:B------:R0:W5:Y:S02]  /*6780*/  LDG.E.LTC128B R16, desc[UR36][R6.64+0x244] ;  /* 0x0002442406107981 */ /* 0x000164000c1e1920 */
.L_x_186:
[----:B------:R-:W-:Y:S05]  /*6790*/  BSYNC B1 ;  /* 0x0000000000017941 */ /* 0x000fea0003800000 */
.L_x_185:
[----:B-----5:R-:W-:Y:S01]  /*67a0*/  FMUL R12, R16, R23 ;  /* 0x00000017100c7220 */ /* 0x020fe20000400000 */
[----:B------:R-:W-:Y:S01]  /*67b0*/  ISETP.GT.AND P0, PT, R0, 0x8, P0 ;  /* 0x000000080000780c */ /* 0x000fe20000704270 */
[----:B------:R-:W-:Y:S02]  /*67c0*/  BSSY B1, `(.L_x_187) ;  /* 0x0000005000017945 */ /* 0x000fe40003800000 */
[----:B------:R-:W-:-:S05]  /*67d0*/  FFMA R97, R97, R160, R12 ;  /* 0x000000a061617223 */ /* 0x000fca000000000c */
[----:B------:R0:W-:Y:S05]  /*67e0*/  @P2 STG.E desc[UR36][R4.64+0x244], R97 ;  /* 0x0002446104002986 */ /* 0x0001ea000c101924 */
[----:B------:R-:W-:Y:S05]  /*67f0*/  @!P0 BRA `(.L_x_188) ;  /* 0x0000000000048947 */ /* 0x000fea0003800000 */
[----:B------:R0:W5:Y:S02]  /*6800*/  LDG.E.LTC128B R16, desc[UR36][R8.64+0x240] ;  /* 0x0002402408107981 */ /* 0x000164000c1e1920 */
.L_x_188:
[----:B------:R-:W-:Y:S05]  /*6810*/  BSYNC B1 ;  /* 0x0000000000017941 */ /* 0x000fea0003800000 */
.L_x_187:
        /* <DEDUP_REMOVED lines=8> */
.L_x_190:
[----:B------:R-:W-:Y:S05]  /*68a0*/  BSYNC B1 ;  /* 0x0000000000017941 */ /* 0x000fea0003800000 */
.L_x_189:
        /* <DEDUP_REMOVED lines=8> */
.L_x_192:
[----:B------:R-:W-:Y:S05]  /*6930*/  BSYNC B1 ;  /* 0x0000000000017941 */ /* 0x000fea0003800000 */
.L_x_191:
[----:B-1---5:R-:W-:Y:S01]  /*6940*/  FMUL R3, R16, R23 ;  /* 0x0000001710037220 */ /* 0x022fe20000400000 */
[----:B------:R-:W-:Y:S01]  /*6950*/  ISETP.GT.AND P1, PT, R0, RZ, P0 ;  /* 0x000000ff0000720c */ /* 0x000fe20000724270 */
[----:B------:R-:W-:Y:S02]  /*6960*/  BSSY B1, `(.L_x_193) ;  /* 0x0000005000017945 */ /* 0x000fe40003800000 */
[----:B------:R-:W-:-:S05]  /*6970*/  FFMA R3, R100, R160, R3 ;  /* 0x000000a064037223 */ /* 0x000fca0000000003 */
[----:B------:R1:W-:Y:S05]  /*6980*/  @P3 STG.E desc[UR36][R4.64+0x260], R3 ;  /* 0x0002600304003986 */ /* 0x0003ea000c101924 */
[----:B------:R-:W-:Y:S05]  /*6990*/  @!P1 BRA `(.L_x_194) ;  /* 0x0000000000049947 */ /* 0x000fea0003800000 */
[----:B------:R0:W5:Y:S02]  /*69a0*/  LDG.E.LTC128B R16, desc[UR36][R6.64+0x264] ;  /* 0x0002642406107981 */ /* 0x000164000c1e1920 */
.L_x_194:
[----:B------:R-:W-:Y:S05]  /*69b0*/  BSYNC B1 ;  /* 0x0000000000017941 */ /* 0x000fea0003800000 */
.L_x_193:
[----:B-----5:R-:W-:Y:S01]  /*69c0*/  FMUL R12, R16, R23 ;  /* 0x00000017100c7220 */ /* 0x020fe20000400000 */
[----:B------:R-:W-:Y:S01]  /*69d0*/  ISETP.GT.AND P2, PT, R0, 0x8, P2 ;  /* 0x000000080000780c */ /* 0x000fe20001744270 */
[----:B------:R-:W-:Y:S02]  /*69e0*/  BSSY B1, `(.L_x_195) ;  /* 0x0000005000017945 */ /* 0x000fe40003800000 */
[----:B------:R-:W-:-:S05]  /*69f0*/  FFMA R101, R101, R160, R12 ;  /* 0x000000a065657223 */ /* 0x000fca000000000c */
[----:B------:R0:W-:Y:S05]  /*6a00*/  @P1 STG.E desc[UR36][R4.64+0x264], R101 ;  /* 0x0002646504001986 */ /* 0x0001ea000c101924 */
[----:B------:R-:W-:Y:S05]  /*6a10*/  @!P2 BRA `(.L_x_196) ;  /* 0x000000000004a947 */ /* 0x000fea0003800000 */
[----:B------:R0:W5:Y:S02]  /*6a20*/  LDG.E.LTC128B R16, desc[UR36][R8.64+0x260] ;  /* 0x0002602408107981 */ /* 0x000164000c1e1920 */
.L_x_196:
[----:B------:R-:W-:Y:S05]  /*6a30*/  BSYNC B1 ;  /* 0x0000000000017941 */ /* 0x000fea0003800000 */
.L_x_195:
        /* <DEDUP_REMOVED lines=8> */
.L_x_198:
[----:B------:R-:W-:Y:S05]  /*6ac0*/  BSYNC B1 ;  /* 0x0000000000017941 */ /* 0x000fea0003800000 */
.L_x_197:
        /* <DEDUP_REMOVED lines=8> */
.L_x_200:
[----:B------:R-:W-:Y:S05]  /*6b50*/  BSYNC B1 ;  /* 0x0000000000017941 */ /* 0x000fea0003800000 */
.L_x_199:
[----:B-1---5:R-:W-:Y:S01]  /*6b60*/  FMUL R3, R16, R23 ;  /* 0x0000001710037220 */ /* 0x022fe20000400000 */
[----:B------:R-:W-:Y:S01]  /*6b70*/  ISETP.GT.AND P0, PT, R0, RZ, P2 ;  /* 0x000000ff0000720c */ /* 0x000fe20001704270 */
[----:B------:R-:W-:Y:S02]  /*6b80*/  BSSY B1, `(.L_x_201) ;  /* 0x0000005000017945 */ /* 0x000fe40003800000 */
[----:B------:R-:W-:-:S05]  /*6b90*/  FFMA R3, R104, R160, R3 ;  /* 0x000000a068037223 */ /* 0x000fca0000000003 */
[----:B------:R1:W-:Y:S05]  /*6ba0*/  @P3 STG.E desc[UR36][R4.64+0x280], R3 ;  /* 0x0002800304003986 */ /* 0x0003ea000c101924 */
[----:B------:R-:W-:Y:S05]  /*6bb0*/  @!P0 BRA `(.L_x_202) ;  /* 0x0000000000048947 */ /* 0x000fea0003800000 */
[----:B------:R0:W5:Y:S02]  /*6bc0*/  LDG.E.LTC128B R16, desc[UR36][R6.64+0x284] ;  /* 0x0002842406107981 */ /* 0x000164000c1e1920 */
.L_x_202:
[----:B------:R-:W-:Y:S05]  /*6bd0*/  BSYNC B1 ;  /* 0x0000000000017941 */ /* 0x000fea0003800000 */
.L_x_201:
[----:B-----5:R-:W-:Y:S01]  /*6be0*/  FMUL R12, R16, R23 ;  /* 0x00000017100c7220 */ /* 0x020fe20000400000 */
[----:B------:R-:W-:Y:S01]  /*6bf0*/  ISETP.GT.AND P1, PT, R0, 0x8, P1 ;  /* 0x000000080000780c */ /* 0x000fe20000f24270 */
[----:B------:R-:W-:Y:S02]  /*6c00*/  BSSY B1, `(.L_x_203) ;  /* 0x0000005000017945 */ /* 0x000fe40003800000 */
[----:B------:R-:W-:-:S05]  /*6c10*/  FFMA R105, R105, R160, R12 ;  /* 0x000000a069697223 */ /* 0x000fca000000000c */
[----:B------:R0:W-:Y:S05]  /*6c20*/  @P0 STG.E desc[UR36][R4.64+0x284], R105 ;  /* 0x0002846904000986 */ /* 0x0001ea000c101924 */
[----:B------:R-:W-:Y:S05]  /*6c30*/  @!P1 BRA `(.L_x_204) ;  /* 0x0000000000049947 */ /* 0x000fea0003800000 */
[----:B------:R0:W5:Y:S02]  /*6c40*/  LDG.E.LTC128B R16, desc[UR36][R8.64+0x280] ;  /* 0x0002802408107981 */ /* 0x000164000c1e1920 */
.L_x_204:
[----:B------:R-:W-:Y:S05]  /*6c50*/  BSYNC B1 ;  /* 0x0000000000017941 */ /* 0x000fea0003800000 */
.L_x_203:
        /* <DEDUP_REMOVED lines=8> */
.L_x_206:
[----:B------:R-:W-:Y:S05]  /*6ce0*/  BSYNC B1 ;  /* 0x0000000000017941 */ /* 0x000fea0003800000 */
.L_x_205:
        /* <DEDUP_REMOVED lines=8> */
.L_x_208:
[----:B------:R-:W-:Y:S05]  /*6d70*/  BSYNC B1 ;  /* 0x0000000000017941 */ /* 0x000fea0003800000 */
.L_x_207:
[----:B-1---5:R-:W-:Y:S01]  /*6d80*/  FMUL R3, R16, R23 ;  /* 0x0000001710037220 */ /* 0x022fe20000400000 */
[----:B------:R-:W-:Y:S01]  /*6d90*/  ISETP.GT.AND P2, PT, R0, RZ, P1 ;  /* 0x000000ff0000720c */ /* 0x000fe20000f44270 */
[----:B------:R-:W-:Y:S02]  /*6da0*/  BSSY B1, `(.L_x_209) ;  /* 0x0000005000017945 */ /* 0x000fe40003800000 */
[----:B------:R-:W-:-:S05]  /*6db0*/  FFMA R3, R108, R160, R3 ;  /* 0x000000a06c037223 */ /* 0x000fca0000000003 */
[----:B------:R1:W-:Y:S05]  /*6dc0*/  @P3 STG.E desc[UR36][R4.64+0x2a0], R3 ;  /* 0x0002a00304003986 */ /* 0x0003ea000c101924 */
[----:B------:R-:W-:Y:S05]  /*6dd0*/  @!P2 BRA `(.L_x_210) ;  /* 0x000000000004a947 */ /* 0x000fea0003800000 */
[----:B------:R0:W5:Y:S02]  /*6de0*/  LDG.E.LTC128B R16, desc[UR36][R6.64+0x2a4] ;  /* 0x0002a42406107981 */ /* 0x000164000c1e1920 */
.L_x_210:
[----:B------:R-:W-:Y:S05]  /*6df0*/  BSYNC B1 ;  /* 0x0000000000017941 */ /* 0x000fea0003800000 */
.L_x_209:
[----:B-----5:R-:W-:Y:S01]  /*6e00*/  FMUL R12, R16, R23 ;  /* 0x00000017100c7220 */ /* 0x020fe20000400000 */
[----:B------:R-:W-:Y:S01]  /*6e10*/  ISETP.GT.AND P0, PT, R0, 0x8, P0 ;  /* 0x000000080000780c */ /* 0x000fe20000704270 */
[----:B------:R-:W-:Y:S02]  /*6e20*/  BSSY B1, `(.L_x_211) ;  /* 0x0000005000017945 */ /* 0x000fe40003800000 */
[----:B------:R-:W-:-:S05]  /*6e30*/  FFMA R109, R109, R160, R12 ;  /* 0x000000a06d6d7223 */ /* 0x000fca000000000c */
[----:B------:R0:W-:Y:S05]  /*6e40*/  @P2 STG.E desc[UR36][R4.64+0x2a4], R109 ;  /* 0x0002a46d04002986 */ /* 0x0001ea000c101924 */
[----:B------:R-:W-:Y:S05]  /*6e50*/  @!P0 BRA `(.L_x_212) ;  /* 0x0000000000048947 */ /* 0x000fea0003800000 */
[----:B------:R0:W5:Y:S02]  /*6e60*/  LDG.E.LTC128B R16, desc[UR36][R8.64+0x2a0] ;  /* 0x0002a02408107981 */ /* 0x000164000c1e1920 */
.L_x_212:
[----:B------:R-:W-:Y:S05]  /*6e70*/  BSYNC B1 ;  /* 0x0000000000017941 */ /* 0x000fea0003800000 */
.L_x_211:
        /* <DEDUP_REMOVED lines=8> */
.L_x_214:
[----:B------:R-:W-:Y:S05]  /*6f00*/  BSYNC B1 ;  /* 0x0000000000017941 */ /* 0x000fea0003800000 */
.L_x_213:
        /* <DEDUP_REMOVED lines=8> */
.L_x_216:
[----:B------:R-:W-:Y:S05]  /*6f90*/  BSYNC B1 ;  /* 0x0000000000017941 */ /* 0x000fea0003800000 */
.L_x_215:
[----:B-1---5:R-:W-:Y:S01]  /*6fa0*/  FMUL R3, R16, R23 ;  /* 0x0000001710037220 */ /* 0x022fe20000400000 */
[----:B------:R-:W-:Y:S01]  /*6fb0*/  ISETP.GT.AND P1, PT, R0, RZ, P0 ;  /* 0x000000ff0000720c */ /* 0x000fe20000724270 */
[----:B------:R-:W-:Y:S02]  /*6fc0*/  BSSY B1, `(.L_x_217) ;  /* 0x0000005000017945 */ /* 0x000fe40003800000 */
[----:B------:R-:W-:-:S05]  /*6fd0*/  FFMA R3, R112, R160, R3 ;  /* 0x000000a070037223 */ /* 0x000fca0000000003 */
[----:B------:R1:W-:Y:S05]  /*6fe0*/  @P3 STG.E desc[UR36][R4.64+0x2c0], R3 ;  /* 0x0002c00304003986 */ /* 0x0003ea000c101924 */
[----:B------:R-:W-:Y:S05]  /*6ff0*/  @!P1 BRA `(.L_x_218) ;  /* 0x0000000000049947 */ /* 0x000fea0003800000 */
[----:B------:R0:W5:Y:S02]  /*7000*/  LDG.E.LTC128B R16, desc[UR36][R6.64+0x2c4] ;  /* 0x0002c42406107981 */ /* 0x000164000c1e1920 */
.L_x_218:
[----:B------:R-:W-:Y:S05]  /*7010*/  BSYNC B1 ;  /* 0x0000000000017941 */ /* 0x000fea0003800000 */
.L_x_217:
[----:B-----5:R-:W-:Y:S01]  /*7020*/  FMUL R12, R16, R23 ;  /* 0x00000017100c7220 */ /* 0x020fe20000400000 */
[----:B------:R-:W-:Y:S01]  /*7030*/  ISETP.GT.AND P2, PT, R0, 0x8, P2 ;  /* 0x000000080000780c */ /* 0x000fe20001744270 */
[----:B------:R-:W-:Y:S02]  /*7040*/  BSSY B1, `(.L_x_219) ;  /* 0x0000005000017945 */ /* 0x000fe40003800000 */
[----:B------:R-:W-:-:S05]  /*7050*/  FFMA R113, R113, R160, R12 ;  /* 0x000000a071717223 */ /* 0x000fca000000000c */
[----:B------:R0:W-:Y:S05]  /*7060*/  @P1 STG.E desc[UR36][R4.64+0x2c4], R113 ;  /* 0x0002c47104001986 */ /* 0x0001ea000c101924 */
[----:B------:R-:W-:Y:S05]  /*7070*/  @!P2 BRA `(.L_x_220) ;  /* 0x000000000004a947 */ /* 0x000fea0003800000 */
[----:B------:R0:W5:Y:S02]  /*7080*/  LDG.E.LTC128B R16, desc[UR36][R8.64+0x2c0] ;  /* 0x0002c02408107981 */ /* 0x000164000c1e1920 */
.L_x_220:
[----:B------:R-:W-:Y:S05]  /*7090*/  BSYNC B1 ;  /* 0x0000000000017941 */ /* 0x000fea0003800000 */
.L_x_219:
        /* <DEDUP_REMOVED lines=8> */
.L_x_222:
[----:B------:R-:W-:Y:S05]  /*7120*/  BSYNC B1 ;  /* 0x0000000000017941 */ /* 0x000fea0003800000 */
.L_x_221:
        /* <DEDUP_REMOVED lines=8> */
.L_x_224:
[----:B------:R-:W-:Y:S05]  /*71b0*/  BSYNC B1 ;  /* 0x0000000000017941 */ /* 0x000fea0003800000 */
.L_x_223:
[----:B-1---5:R-:W-:Y:S01]  /*71c0*/  FMUL R3, R16, R23 ;  /* 0x0000001710037220 */ /* 0x022fe20000400000 */
[----:B------:R-:W-:Y:S01]  /*71d0*/  ISETP.GT.AND P0, PT, R0, RZ, P2 ;  /* 0x000000ff0000720c */ /* 0x000fe20001704270 */
[----:B------:R-:W-:Y:S02]  /*71e0*/  BSSY B1, `(.L_x_225) ;  /* 0x0000005000017945 */ /* 0x000fe40003800000 */
[----:B------:R-:W-:-:S05]  /*71f0*/  FFMA R3, R116, R160, R3 ;  /* 0x000000a074037223 */ /* 0x000fca0000000003 */
[----:B------:R1:W-:Y:S05]  /*7200*/  @P3 STG.E desc[UR36][R4.64+0x2e0], R3 ;  /* 0x0002e00304003986 */ /* 0x0003ea000c101924 */
[----:B------:R-:W-:Y:S05]  /*7210*/  @!P0 BRA `(.L_x_226) ;  /* 0x0000000000048947 */ /* 0x000fea0003800000 */
[----:B------:R0:W5:Y:S02]  /*7220*/  LDG.E.LTC128B R16, desc[UR36][R6.64+0x2e4] ;  /* 0x0002e42406107981 */ /* 0x000164000c1e1920 */
.L_x_226:
[----:B------:R-:W-:Y:S05]  /*7230*/  BSYNC B1 ;  /* 0x0000000000017941 */ /* 0x000fea0003800000 */
.L_x_225:
[----:B-----5:R-:W-:Y:S01]  /*7240*/  FMUL R12, R16, R23 ;  /* 0x00000017100c7220 */ /* 0x020fe20000400000 */
[----:B------:R-:W-:Y:S01]  /*7250*/  ISETP.GT.AND P1, PT, R0, 0x8, P1 ;  /* 0x000000080000780c */ /* 0x000fe20000f24270 */
[----:B------:R-:W-:Y:S02]  /*7260*/  BSSY B1, `(.L_x_227) ;  /* 0x0000005000017945 */ /* 0x000fe40003800000 */
[----:B------:R-:W-:-:S05]  /*7270*/  FFMA R117, R117, R160, R12 ;  /* 0x000000a075757223 */ /* 0x000fca000000000c */
[----:B------:R0:W-:Y:S05]  /*7280*/  @P0 STG.E desc[UR36][R4.64+0x2e4], R117 ;  /* 0x0002e47504000986 */ /* 0x0001ea000c101924 */
[----:B------:R-:W-:Y:S05]  /*7290*/  @!P1 BRA `(.L_x_228) ;  /* 0x0000000000049947 */ /* 0x000fea0003800000 */
[----:B------:R0:W5:Y:S02]  /*72a0*/  LDG.E.LTC128B R16, desc[UR36][R8.64+0x2e0] ;  /* 0x0002e02408107981 */ /* 0x000164000c1e1920 */
.L_x_228:
[----:B------:R-:W-:Y:S05]  /*72b0*/  BSYNC B1 ;  /* 0x0000000000017941 */ /* 0x000fea0003800000 */
.L_x_227:
        /* <DEDUP_REMOVED lines=8> */
.L_x_230:
[----:B------:R-:W-:Y:S05]  /*7340*/  BSYNC B1 ;  /* 0x0000000000017941 */ /* 0x000fea0003800000 */
.L_x_229:
        /* <DEDUP_REMOVED lines=8> */
.L_x_232:
[----:B------:R-:W-:Y:S05]  /*73d0*/  BSYNC B1 ;  /* 0x0000000000017941 */ /* 0x000fea0003800000 */
.L_x_231:
[----:B-1---5:R-:W-:Y:S01]  /*73e0*/  FMUL R3, R16, R23 ;  /* 0x0000001710037220 */ /* 0x022fe20000400000 */
[----:B------:R-:W-:Y:S01]  /*73f0*/  ISETP.GT.AND P2, PT, R0, RZ, P1 ;  /* 0x000000ff0000720c */ /* 0x000fe20000f44270 */
[----:B------:R-:W-:Y:S02]  /*7400*/  BSSY B1, `(.L_x_233) ;  /* 0x0000005000017945 */ /* 0x000fe40003800000 */
[----:B------:R-:W-:-:S05]  /*7410*/  FFMA R3, R120, R160, R3 ;  /* 0x000000a078037223 */ /* 0x000fca0000000003 */
[----:B------:R1:W-:Y:S05]  /*7420*/  @P3 STG.E desc[UR36][R4.64+0x300], R3 ;  /* 0x0003000304003986 */ /* 0x0003ea000c101924 */
[----:B------:R-:W-:Y:S05]  /*7430*/  @!P2 BRA `(.L_x_234) ;  /* 0x000000000004a947 */ /* 0x000fea0003800000 */
[----:B------:R0:W5:Y:S02]  /*7440*/  LDG.E.LTC128B R16, desc[UR36][R6.64+0x304] ;  /* 0x0003042406107981 */ /* 0x000164000c1e1920 */
.L_x_234:
[----:B------:R-:W-:Y:S05]  /*7450*/  BSYNC B1 ;  /* 0x0000000000017941 */ /* 0x000fea0003800000 */
.L_x_233:
[----:B-----5:R-:W-:Y:S01]  /*7460*/  FMUL R12, R16, R23 ;  /* 0x00000017100c7220 */ /* 0x020fe20000400000 */
[----:B------:R-:W-:Y:S01]  /*7470*/  ISETP.GT.AND P0, PT, R0, 0x8, P0 ;  /* 0x000000080000780c */ /* 0x000fe20000704270 */
[----:B------:R-:W-:Y:S02]  /*7480*/  BSSY B1, `(.L_x_235) ;  /* 0x0000005000017945 */ /* 0x000fe40003800000 */
[----:B------:R-:W-:-:S05]  /*7490*/  FFMA R121, R121, R160, R12 ;  /* 0x000000a079797223 */ /* 0x000fca000000000c */
[----:B------:R0:W-:Y:S05]  /*74a0*/  @P2 STG.E desc[UR36][R4.64+0x304], R121 ;  /* 0x0003047904002986 */ /* 0x0001ea000c101924 */
[----:B------:R-:W-:Y:S05]  /*74b0*/  @!P0 BRA `(.L_x_236) ;  /* 0x0000000000048947 */ /* 0x000fea0003800000 */
[----:B------:R0:W5:Y:S02]  /*74c0*/  LDG.E.LTC128B R16, desc[UR36][R8.64+0x300] ;  /* 0x0003002408107981 */ /* 0x000164000c1e1920 */
.L_x_236:
[----:B------:R-:W-:Y:S05]  /*74d0*/  BSYNC B1 ;  /* 0x0000000000017941 */ /* 0x000fea0003800000 */
.L_x_235:
        /* <DEDUP_REMOVED lines=8> */
.L_x_238:
[----:B------:R-:W-:Y:S05]  /*7560*/  BSYNC B1 ;  /* 0x0000000000017941 */ /* 0x000fea0003800000 */
.L_x_237:
        /* <DEDUP_REMOVED lines=8> */
.L_x_240:
[----:B------:R-:W-:Y:S05]  /*75f0*/  BSYNC B1 ;  /* 0x0000000000017941 */ /* 0x000fea0003800000 */
.L_x_239:
[----:B-1---5:R-:W-:Y:S01]  /*7600*/  FMUL R3, R16, R23 ;  /* 0x0000001710037220 */ /* 0x022fe20000400000 */
[----:B------:R-:W-:Y:S01]  /*7610*/  ISETP.GT.AND P1, PT, R0, RZ, P0 ;  /* 0x000000ff0000720c */ /* 0x000fe20000724270 */
[----:B------:R-:W-:Y:S02]  /*7620*/  BSSY B1, `(.L_x_241) ;  /* 0x0000005000017945 */ /* 0x000fe40003800000 */
[----:B------:R-:W-:-:S05]  /*7630*/  FFMA R3, R124, R160, R3 ;  /* 0x000000a07c037223 */ /* 0x000fca0000000003 */
[----:B------:R1:W-:Y:S05]  /*7640*/  @P3 STG.E desc[UR36][R4.64+0x320], R3 ;  /* 0x0003200304003986 */ /* 0x0003ea000c101924 */
[----:B------:R-:W-:Y:S05]  /*7650*/  @!P1 BRA `(.L_x_242) ;  /* 0x0000000000049947 */ /* 0x000fea0003800000 */
[----:B------:R0:W5:Y:S02]  /*7660*/  LDG.E.LTC128B R16, desc[UR36][R6.64+0x324] ;  /* 0x0003242406107981 */ /* 0x000164000c1e1920 */
.L_x_242:
[----:B------:R-:W-:Y:S05]  /*7670*/  BSYNC B1 ;  /* 0x0000000000017941 */ /* 0x000fea0003800000 */
.L_x_241:
[----:B-----5:R-:W-:Y:S01]  /*7680*/  FMUL R12, R16, R23 ;  /* 0x00000017100c7220 */ /* 0x020fe20000400000 */
[----:B------:R-:W-:Y:S01]  /*7690*/  ISETP.GT.AND P2, PT, R0, 0x8, P2 ;  /* 0x000000080000780c */ /* 0x000fe20001744270 */
[----:B------:R-:W-:Y:S02]  /*76a0*/  BSSY B1, `(.L_x_243) ;  /* 0x0000005000017945 */ /* 0x000fe40003800000 */
[----:B------:R-:W-:-:S05]  /*76b0*/  FFMA R125, R125, R160, R12 ;  /* 0x000000a07d7d7223 */ /* 0x000fca000000000c */
[----:B------:R0:W-:Y:S05]  /*76c0*/  @P1 STG.E desc[UR36][R4.64+0x324], R125 ;  /* 0x0003247d04001986 */ /* 0x0001ea000c101924 */
[----:B------:R-:W-:Y:S05]  /*76d0*/  @!P2 BRA `(.L_x_244) ;  /* 0x000000000004a947 */ /* 0x000fea0003800000 */
[----:B------:R0:W5:Y:S02]  /*76e0*/  LDG.E.LTC128B R16, desc[UR36][R8.64+0x320] ;  /* 0x0003202408107981 */ /* 0x000164000c1e1920 */
.L_x_244:
[----:B------:R-:W-:Y:S05]  /*76f0*/  BSYNC B1 ;  /* 0x0000000000017941 */ /* 0x000fea0003800000 */
.L_x_243:
        /* <DEDUP_REMOVED lines=8> */
.L_x_246:
[----:B------:R-:W-:Y:S05]  /*7780*/  BSYNC B1 ;  /* 0x0000000000017941 */ /* 0x000fea0003800000 */
.L_x_245:
        /* <DEDUP_REMOVED lines=8> */
.L_x_248:
[----:B------:R-:W-:Y:S05]  /*7810*/  BSYNC B1 ;  /* 0x0000000000017941 */ /* 0x000fea0003800000 */
.L_x_247:
[----:B-1---5:R-:W-:Y:S01]  /*7820*/  FMUL R3, R16, R23 ;  /* 0x0000001710037220 */ /* 0x022fe20000400000 */
[----:B------:R-:W-:Y:S01]  /*7830*/  ISETP.GT.AND P0, PT, R0, RZ, P2 ;  /* 0x000000ff0000720c */ /* 0x000fe20001704270 */
[----:B------:R-:W-:Y:S02]  /*7840*/  BSSY B1, `(.L_x_249) ;  /* 0x0000005000017945 */ /* 0x000fe40003800000 */
[----:B------:R-:W-:-:S05]  /*7850*/  FFMA R3, R128, R160, R3 ;  /* 0x000000a080037223 */ /* 0x000fca0000000003 */
[----:B------:R1:W-:Y:S05]  /*7860*/  @P3 STG.E desc[UR36][R4.64+0x340], R3 ;  /* 0x0003400304003986 */ /* 0x0003ea000c101924 */
[----:B------:R-:W-:Y:S05]  /*7870*/  @!P0 BRA `(.L_x_250) ;  /* 0x0000000000048947 */ /* 0x000fea0003800000 */
[----:B------:R0:W5:Y:S02]  /*7880*/  LDG.E.LTC128B R16, desc[UR36][R6.64+0x344] ;  /* 0x0003442406107981 */ /* 0x000164000c1e1920 */
.L_x_250:
[----:B------:R-:W-:Y:S05]  /*7890*/  BSYNC B1 ;  /* 0x0000000000017941 */ /* 0x000fea0003800000 */
.L_x_249:
[----:B-----5:R-:W-:Y:S01]  /*78a0*/  FMUL R12, R16, R23 ;  /* 0x00000017100c7220 */ /* 0x020fe20000400000 */
[----:B------:R-:W-:Y:S01]  /*78b0*/  ISETP.GT.AND P1, PT, R0, 0x8, P1 ;  /* 0x000000080000780c */ /* 0x000fe20000f24270 */
[----:B------:R-:W-:Y:S02]  /*78c0*/  BSSY B1, `(.L_x_251) ;  /* 0x0000005000017945 */ /* 0x000fe40003800000 */
[----:B------:R-:W-:-:S05]  /*78d0*/  FFMA R129, R129, R160, R12 ;  /* 0x000000a081817223 */ /* 0x000fca000000000c */
[----:B------:R0:W-:Y:S05]  /*78e0*/  @P0 STG.E desc[UR36][R4.64+0x344], R129 ;  /* 0x0003448104000986 */ /* 0x0001ea000c101924 */
[----:B------:R-:W-:Y:S05]  /*78f0*/  @!P1 BRA `(.L_x_252) ;  /* 0x0000000000049947 */ /* 0x000fea0003800000 */
[----:B------:R0:W5:Y:S02]  /*7900*/  LDG.E.LTC128B R16, desc[UR36][R8.64+0x340] ;  /* 0x0003402408107981 */ /* 0x000164000c1e1920 */
.L_x_252:
[----:B------:R-:W-:Y:S05]  /*7910*/  BSYNC B1 ;  /* 0x0000000000017941 */ /* 0x000fea0003800000 */
.L_x_251:
        /* <DEDUP_REMOVED lines=8> */
.L_x_254:
[----:B------:R-:W-:Y:S05]  /*79a0*/  BSYNC B1 ;  /* 0x0000000000017941 */ /* 0x000fea0003800000 */
.L_x_253:
        /* <DEDUP_REMOVED lines=8> */
.L_x_256:
[----:B------:R-:W-:Y:S05]  /*7a30*/  BSYNC B1 ;  /* 0x0000000000017941 */ /* 0x000fea0003800000 */
.L_x_255:
[----:B-1---5:R-:W-:Y:S01]  /*7a40*/  FMUL R3, R16, R23 ;  /* 0x0000001710037220 */ /* 0x022fe20000400000 */
[----:B------:R-:W-:Y:S01]  /*7a50*/  ISETP.GT.AND P2, PT, R0, RZ, P1 ;  /* 0x000000ff0000720c */ /* 0x000fe20000f44270 */
[----:B------:R-:W-:Y:S02]  /*7a60*/  BSSY B1, `(.L_x_257) ;  /* 0x0000005000017945 */ /* 0x000fe40003800000 */
[----:B------:R-:W-:-:S05]  /*7a70*/  FFMA R3, R132, R160, R3 ;  /* 0x000000a084037223 */ /* 0x000fca0000000003 */
[----:B------:R1:W-:Y:S05]  /*7a80*/  @P3 STG.E desc[UR36][R4.64+0x360], R3 ;  /* 0x0003600304003986 */ /* 0x0003ea000c101924 */
[----:B------:R-:W-:Y:S05]  /*7a90*/  @!P2 BRA `(.L_x_258) ;  /* 0x000000000004a947 */ /* 0x000fea0003800000 */
[----:B------:R0:W5:Y:S02]  /*7aa0*/  LDG.E.LTC128B R16, desc[UR36][R6.64+0x364] ;  /* 0x0003642406107981 */ /* 0x000164000c1e1920 */
.L_x_258:
[----:B------:R-:W-:Y:S05]  /*7ab0*/  BSYNC B1 ;  /* 0x0000000000017941 */ /* 0x000fea0003800000 */
.L_x_257:
[----:B-----5:R-:W-:Y:S01]  /*7ac0*/  FMUL R12, R16, R23 ;  /* 0x00000017100c7220 */ /* 0x020fe20000400000 */
[----:B------:R-:W-:Y:S01]  /*7ad0*/  ISETP.GT.AND P0, PT, R0, 0x8, P0 ;  /* 0x000000080000780c */ /* 0x000fe20000704270 */
[----:B------:R-:W-:Y:S02]  /*7ae0*/  BSSY B1, `(.L_x_259) ;  /* 0x0000005000017945 */ /* 0x000fe40003800000 */
[----:B------:R-:W-:-:S05]  /*7af0*/  FFMA R133, R133, R160, R12 ;  /* 0x000000a085857223 */ /* 0x000fca000000000c */
[----:B------:R0:W-:Y:S05]  /*7b00*/  @P2 STG.E desc[UR36][R4.64+0x364], R133 ;  /* 0x0003648504002986 */ /* 0x0001ea000c101924 */
[----:B------:R-:W-:Y:S05]  /*7b10*/  @!P0 BRA `(.L_x_260) ;  /* 0x0000000000048947 */ /* 0x000fea0003800000 */
[----:B------:R0:W5:Y:S02]  /*7b20*/  LDG.E.LTC128B R16, desc[UR36][R8.64+0x360] ;  /* 0x0003602408107981 */ /* 0x000164000c1e1920 */
.L_x_260:
[----:B------:R-:W-:Y:S05]  /*7b30*/  BSYNC B1 ;  /* 0x0000000000017941 */ /* 0x000fea0003800000 */
.L_x_259:
        /* <DEDUP_REMOVED lines=8> */
.L_x_262:
[----:B------:R-:W-:Y:S05]  /*7bc0*/  BSYNC B1 ;  /* 0x0000000000017941 */ /* 0x000fea0003800000 */
.L_x_261:
        /* <DEDUP_REMOVED lines=8> */
.L_x_264:
[----:B------:R-:W-:Y:S05]  /*7c50*/  BSYNC B1 ;  /* 0x0000000000017941 */ /* 0x000fea0003800000 */
.L_x_263:
[----:B-1---5:R-:W-:Y:S01]  /*7c60*/  FMUL R3, R16, R23 ;  /* 0x0000001710037220 */ /* 0x022fe20000400000 */
[----:B------:R-:W-:Y:S01]  /*7c70*/  ISETP.GT.AND P1, PT, R0, RZ, P0 ;  /* 0x000000ff0000720c */ /* 0x000fe20000724270 */
[----:B------:R-:W-:Y:S02]  /*7c80*/  BSSY B1, `(.L_x_265) ;  /* 0x0000005000017945 */ /* 0x000fe40003800000 */
[----:B------:R-:W-:-:S05]  /*7c90*/  FFMA R3, R136, R160, R3 ;  /* 0x000000a088037223 */ /* 0x000fca0000000003 */
[----:B------:R1:W-:Y:S05]  /*7ca0*/  @P3 STG.E desc[UR36][R4.64+0x380], R3 ;  /* 0x0003800304003986 */ /* 0x0003ea000c101924 */
[----:B------:R-:W-:Y:S05]  /*7cb0*/  @!P1 BRA `(.L_x_266) ;  /* 0x0000000000049947 */ /* 0x000fea0003800000 */
[----:B------:R0:W5:Y:S02]  /*7cc0*/  LDG.E.LTC128B R16, desc[UR36][R6.64+0x384] ;  /* 0x0003842406107981 */ /* 0x000164000c1e1920 */
.L_x_266:
[----:B------:R-:W-:Y:S05]  /*7cd0*/  BSYNC B1 ;  /* 0x0000000000017941 */ /* 0x000fea0003800000 */
.L_x_265:
[----:B-----5:R-:W-:Y:S01]  /*7ce0*/  FMUL R12, R16, R23 ;  /* 0x00000017100c7220 */ /* 0x020fe20000400000 */
[----:B------:R-:W-:Y:S01]  /*7cf0*/  ISETP.GT.AND P2, PT, R0, 0x8, P2 ;  /* 0x000000080000780c */ /* 0x000fe20001744270 */
[----:B------:R-:W-:Y:S02]  /*7d00*/  BSSY B1, `(.L_x_267) ;  /* 0x0000005000017945 */ /* 0x000fe40003800000 */
[----:B------:R-:W-:-:S05]  /*7d10*/  FFMA R137, R137, R160, R12 ;  /* 0x000000a089897223 */ /* 0x000fca000000000c */
[----:B------:R0:W-:Y:S05]  /*7d20*/  @P1 STG.E desc[UR36][R4.64+0x384], R137 ;  /* 0x0003848904001986 */ /* 0x0001ea000c101924 */
[----:B------:R-:W-:Y:S05]  /*7d30*/  @!P2 BRA `(.L_x_268) ;  /* 0x000000000004a947 */ /* 0x000fea0003800000 */
[----:B------:R0:W5:Y:S02]  /*7d40*/  LDG.E.LTC128B R16, desc[UR36][R8.64+0x380] ;  /* 0x0003802408107981 */ /* 0x000164000c1e1920 */
.L_x_268:
[----:B------:R-:W-:Y:S05]  /*7d50*/  BSYNC B1 ;  /* 0x0000000000017941 */ /* 0x000fea0003800000 */
.L_x_267:
        /* <DEDUP_REMOVED lines=8> */
.L_x_270:
[----:B------:R-:W-:Y:S05]  /*7de0*/  BSYNC B1 ;  /* 0x0000000000017941 */ /* 0x000fea0003800000 */
.L_x_269:
        /* <DEDUP_REMOVED lines=8> */
.L_x_272:
[----:B------:R-:W-:Y:S05]  /*7e70*/  BSYNC B1 ;  /* 0x0000000000017941 */ /* 0x000fea0003800000 */
.L_x_271:
[----:B-1---5:R-:W-:Y:S01]  /*7e80*/  FMUL R3, R16, R23 ;  /* 0x0000001710037220 */ /* 0x022fe20000400000 */
[----:B------:R-:W-:Y:S01]  /*7e90*/  ISETP.GT.AND P0, PT, R0, RZ, P2 ;  /* 0x000000ff0000720c */ /* 0x000fe20001704270 */
[----:B------:R-:W-:Y:S02]  /*7ea0*/  BSSY B1, `(.L_x_273) ;  /* 0x0000005000017945 */ /* 0x000fe40003800000 */
[----:B------:R-:W-:-:S05]  /*7eb0*/  FFMA R3, R140, R160, R3 ;  /* 0x000000a08c037223 */ /* 0x000fca0000000003 */
[----:B------:R1:W-:Y:S05]  /*7ec0*/  @P3 STG.E desc[UR36][R4.64+0x3a0], R3 ;  /* 0x0003a00304003986 */ /* 0x0003ea000c101924 */
[----:B------:R-:W-:Y:S05]  /*7ed0*/  @!P0 BRA `(.L_x_274) ;  /* 0x0000000000048947 */ /* 0x000fea0003800000 */
[----:B------:R0:W5:Y:S02]  /*7ee0*/  LDG.E.LTC128B R16, desc[UR36][R6.64+0x3a4] ;  /* 0x0003a42406107981 */ /* 0x000164000c1e1920 */
.L_x_274:
[----:B------:R-:W-:Y:S05]  /*7ef0*/  BSYNC B1 ;  /* 0x0000000000017941 */ /* 0x000fea0003800000 */
.L_x_273:
[----:B-----5:R-:W-:Y:S01]  /*7f00*/  FMUL R12, R16, R23 ;  /* 0x00000017100c7220 */ /* 0x020fe20000400000 */
[----:B------:R-:W-:Y:S01]  /*7f10*/  ISETP.GT.AND P1, PT, R0, 0x8, P1 ;  /* 0x000000080000780c */ /* 0x000fe20000f24270 */
[----:B------:R-:W-:Y:S02]  /*7f20*/  BSSY B1, `(.L_x_275) ;  /* 0x0000005000017945 */ /* 0x000fe40003800000 */
[----:B------:R-:W-:-:S05]  /*7f30*/  FFMA R141, R141, R160, R12 ;  /* 0x000000a08d8d7223 */ /* 0x000fca000000000c */
[----:B------:R0:W-:Y:S05]  /*7f40*/  @P0 STG.E desc[UR36][R4.64+0x3a4], R141 ;  /* 0x0003a48d04000986 */ /* 0x0001ea000c101924 */
[----:B------:R-:W-:Y:S05]  /*7f50*/  @!P1 BRA `(.L_x_276) ;  /* 0x0000000000049947 */ /* 0x000fea0003800000 */
[----:B------:R0:W5:Y:S02]  /*7f60*/  LDG.E.LTC128B R16, desc[UR36][R8.64+0x3a0] ;  /* 0x0003a02408107981 */ /* 0x000164000c1e1920 */
.L_x_276:
[----:B------:R-:W-:Y:S05]  /*7f70*/  BSYNC B1 ;  /* 0x0000000000017941 */ /* 0x000fea0003800000 */
.L_x_275:
        /* <DEDUP_REMOVED lines=8> */
.L_x_278:
[----:B------:R-:W-:Y:S05]  /*8000*/  BSYNC B1 ;  /* 0x0000000000017941 */ /* 0x000fea0003800000 */
.L_x_277:
        /* <DEDUP_REMOVED lines=8> */
.L_x_280:
[----:B------:R-:W-:Y:S05]  /*8090*/  BSYNC B1 ;  /* 0x0000000000017941 */ /* 0x000fea0003800000 */
.L_x_279:
[----:B-1---5:R-:W-:Y:S01]  /*80a0*/  FMUL R3, R16, R23 ;  /* 0x0000001710037220 */ /* 0x022fe20000400000 */
[----:B------:R-:W-:Y:S01]  /*80b0*/  ISETP.GT.AND P2, PT, R0, RZ, P1 ;  /* 0x000000ff0000720c */ /* 0x000fe20000f44270 */
[----:B------:R-:W-:Y:S02]  /*80c0*/  BSSY B1, `(.L_x_281) ;  /* 0x0000005000017945 */ /* 0x000fe40003800000 */
[----:B------:R-:W-:-:S05]  /*80d0*/  FFMA R3, R144, R160, R3 ;  /* 0x000000a090037223 */ /* 0x000fca0000000003 */
[----:B------:R1:W-:Y:S05]  /*80e0*/  @P3 STG.E desc[UR36][R4.64+0x3c0], R3 ;  /* 0x0003c00304003986 */ /* 0x0003ea000c101924 */
[----:B------:R-:W-:Y:S05]  /*80f0*/  @!P2 BRA `(.L_x_282) ;  /* 0x000000000004a947 */ /* 0x000fea0003800000 */
[----:B------:R0:W5:Y:S02]  /*8100*/  LDG.E.LTC128B R16, desc[UR36][R6.64+0x3c4] ;  /* 0x0003c42406107981 */ /* 0x000164000c1e1920 */
.L_x_282:
[----:B------:R-:W-:Y:S05]  /*8110*/  BSYNC B1 ;  /* 0x0000000000017941 */ /* 0x000fea0003800000 */
.L_x_281:
[----:B-----5:R-:W-:Y:S01]  /*8120*/  FMUL R12, R16, R23 ;  /* 0x00000017100c7220 */ /* 0x020fe20000400000 */
[----:B------:R-:W-:Y:S01]  /*8130*/  ISETP.GT.AND P0, PT, R0, 0x8, P0 ;  /* 0x000000080000780c */ /* 0x000fe20000704270 */
[----:B------:R-:W-:Y:S02]  /*8140*/  BSSY B1, `(.L_x_283) ;  /* 0x0000005000017945 */ /* 0x000fe40003800000 */
[----:B------:R-:W-:-:S05]  /*8150*/  FFMA R145, R145, R160, R12 ;  /* 0x000000a091917223 */ /* 0x000fca000000000c */
[----:B------:R0:W-:Y:S05]  /*8160*/  @P2 STG.E desc[UR36][R4.64+0x3c4], R145 ;  /* 0x0003c49104002986 */ /* 0x0001ea000c101924 */
[----:B------:R-:W-:Y:S05]  /*8170*/  @!P0 BRA `(.L_x_284) ;  /* 0x0000000000048947 */ /* 0x000fea0003800000 */
[----:B------:R0:W5:Y:S02]  /*8180*/  LDG.E.LTC128B R16, desc[UR36][R8.64+0x3c0] ;  /* 0x0003c02408107981 */ /* 0x000164000c1e1920 */
.L_x_284:
[----:B------:R-:W-:Y:S05]  /*8190*/  BSYNC B1 ;  /* 0x0000000000017941 */ /* 0x000fea0003800000 */
.L_x_283:
        /* <DEDUP_REMOVED lines=8> */
.L_x_286:
[----:B------:R-:W-:Y:S05]  /*8220*/  BSYNC B1 ;  /* 0x0000000000017941 */ /* 0x000fea0003800000 */
.L_x_285:
[----:B-----5:R-:W-:Y:S01]  /*8230*/  FMUL R12, R16, R23 ;  /* 0x00000017100c7220 */ /* 0x020fe20000400000 */
[----:B------:R-:W-:Y:S01]  /*8240*/  ISETP.GT.AND P0, PT, R2, 0xf9, PT ;  /* 0x000000f90200780c */ /* 0x000fe20003f04270 */
[----:B------:R-:W-:Y:S01]  /*8250*/  @P1 IMAD.MOV.U32 R2, RZ, RZ, R10 ;  /* 0x000000ffff021224 */ /* 0x000fe200078e000a */
[----:B------:R-:W-:Y:S01]  /*8260*/  ISETP.GT.AND P3, PT, R0, RZ, P2 ;  /* 0x000000ff0000720c */ /* 0x000fe20001764270 */
[----:B------:R-:W-:Y:S01]  /*8270*/  FFMA R147, R147, R160, R12 ;  /* 0x000000a093937223 */ /* 0x000fe2000000000c */
[----:B-1----:R-:W-:Y:S01]  /*8280*/  @P1 IMAD.MOV.U32 R3, RZ, RZ, R11 ;  /* 0x000000ffff031224 */ /* 0x002fe200078e000b */
[----:B------:R-:W-:Y:S04]  /*8290*/  BSSY B1, `(.L_x_287) ;  /* 0x0000004000017945 */ /* 0x000fe80003800000 */
[----:B------:R1:W-:Y:S06]  /*82a0*/  @P1 STG.E desc[UR36][R2.64+0x3c4], R147 ;  /* 0x0003c49302001986 */ /* 0x0003ec000c101924 */
[----:B------:R-:W-:Y:S05]  /*82b0*/  @!P3 BRA `(.L_x_288) ;  /* 0x000000000004b947 */ /* 0x000fea0003800000 */
[----:B------:R0:W5:Y:S02]  /*82c0*/  LDG.E.LTC128B R16, desc[UR36][R6.64+0x3e0] ;  /* 0x0003e02406107981 */ /* 0x000164000c1e1920 */
.L_x_288:
[----:B------:R-:W-:Y:S05]  /*82d0*/  BSYNC B1 ;  /* 0x0000000000017941 */ /* 0x000fea0003800000 */
.L_x_287:
[----:B-1---5:R-:W-:Y:S01]  /*82e0*/  FMUL R3, R16, R23 ;  /* 0x0000001710037220 */ /* 0x022fe20000400000 */
[----:B------:R-:W-:Y:S01]  /*82f0*/  @P3 IMAD.MOV.U32 R2, RZ, RZ, R4 ;  /* 0x000000ffff023224 */ /* 0x000fe200078e0004 */
[----:B------:R-:W-:Y:S01]  /*8300*/  ISETP.GT.AND P1, PT, R0, RZ, P0 ;  /* 0x000000ff0000720c */ /* 0x000fe20000724270 */
[----:B------:R-:W-:Y:S01]  /*8310*/  BSSY B1, `(.L_x_289) ;  /* 0x0000006000017945 */ /* 0x000fe20003800000 */
[----:B------:R-:W-:Y:S01]  /*8320*/  FFMA R13, R148, R160, R3 ;  /* 0x000000a0940d7223 */ /* 0x000fe20000000003 */
[----:B------:R-:W-:-:S05]  /*8330*/  @P3 IMAD.MOV.U32 R3, RZ, RZ, R5 ;  /* 0x000000ffff033224 */ /* 0x000fca00078e0005 */
[----:B------:R1:W-:Y:S05]  /*8340*/  @P3 STG.E desc[UR36][R2.64+0x3e0], R13 ;  /* 0x0003e00d02003986 */ /* 0x0003ea000c101924 */
[----:B------:R-:W-:Y:S05]  /*8350*/  @!P1 BRA `(.L_x_290) ;  /* 0x0000000000049947 */ /* 0x000fea0003800000 */
[----:B------:R0:W5:Y:S02]  /*8360*/  LDG.E.LTC128B R16, desc[UR36][R6.64+0x3e4] ;  /* 0x0003e42406107981 */ /* 0x000164000c1e1920 */
.L_x_290:
[----:B------:R-:W-:Y:S05]  /*8370*/  BSYNC B1 ;  /* 0x0000000000017941 */ /* 0x000fea0003800000 */
.L_x_289:
[----:B-1---5:R-:W-:Y:S01]  /*8380*/  FMUL R2, R16, R23 ;  /* 0x0000001710027220 */ /* 0x022fe20000400000 */
[----:B------:R-:W-:Y:S01]  /*8390*/  ISETP.GT.AND P2, PT, R0, 0x8, P2 ;  /* 0x000000080000780c */ /* 0x000fe20001744270 */
[----:B------:R-:W-:Y:S02]  /*83a0*/  BSSY B1, `(.L_x_291) ;  /* 0x0000005000017945 */ /* 0x000fe40003800000 */
[----:B------:R-:W-:-:S05]  /*83b0*/  FFMA R149, R149, R160, R2 ;  /* 0x000000a095957223 */ /* 0x000fca0000000002 */
[----:B------:R1:W-:Y:S05]  /*83c0*/  @P1 STG.E desc[UR36][R4.64+0x3e4], R149 ;  /* 0x0003e49504001986 */ /* 0x0003ea000c101924 */
[----:B------:R-:W-:Y:S05]  /*83d0*/  @!P2 BRA `(.L_x_292) ;  /* 0x000000000004a947 */ /* 0x000fea0003800000 */
[----:B------:R0:W5:Y:S02]  /*83e0*/  LDG.E.LTC128B R16, desc[UR36][R8.64+0x3e0] ;  /* 0x0003e02408107981 */ /* 0x000164000c1e1920 */
.L_x_292:
[----:B------:R-:W-:Y:S05]  /*83f0*/  BSYNC B1 ;  /* 0x0000000000017941 */ /* 0x000fea0003800000 */
.L_x_291:
[----:B-----5:R-:W-:Y:S01]  /*8400*/  FMUL R3, R16, R23 ;  /* 0x0000001710037220 */ /* 0x020fe20000400000 */
[----:B------:R-:W-:Y:S01]  /*8410*/  @P2 IMAD.MOV.U32 R2, RZ, RZ, R10 ;  /* 0x000000ffff022224 */ /* 0x000fe200078e000a */
[----:B------:R-:W-:Y:S01]  /*8420*/  ISETP.GT.AND P0, PT, R0, 0x8, P0 ;  /* 0x000000080000780c */ /* 0x000fe20000704270 */
[----:B------:R-:W-:Y:S01]  /*8430*/  BSSY B1, `(.L_x_293) ;  /* 0x0000006000017945 */ /* 0x000fe20003800000 */
[----:B01----:R-:W-:Y:S01]  /*8440*/  FFMA R5, R150, R160, R3 ;  /* 0x000000a096057223 */ /* 0x003fe20000000003 */
[----:B------:R-:W-:-:S05]  /*8450*/  @P2 IMAD.MOV.U32 R3, RZ, RZ, R11 ;  /* 0x000000ffff032224 */ /* 0x000fca00078e000b */
[----:B------:R0:W-:Y:S05]  /*8460*/  @P2 STG.E desc[UR36][R2.64+0x3e0], R5 ;  /* 0x0003e00502002986 */ /* 0x0001ea000c101924 */
[----:B------:R-:W-:Y:S05]  /*8470*/  @!P0 BRA `(.L_x_294) ;  /* 0x0000000000048947 */ /* 0x000fea0003800000 */
[----:B------:R1:W5:Y:S02]  /*8480*/  LDG.E.LTC128B R16, desc[UR36][R8.64+0x3e4] ;  /* 0x0003e42408107981 */ /* 0x000364000c1e1920 */
.L_x_294:
[----:B------:R-:W-:Y:S05]  /*8490*/  BSYNC B1 ;  /* 0x0000000000017941 */ /* 0x000fea0003800000 */
.L_x_293:
[----:B-----5:R-:W-:-:S04]  /*84a0*/  FMUL R16, R16, R23 ;  /* 0x0000001710107220 */ /* 0x020fc80000400000 */
[----:B------:R-:W-:Y:S01]  /*84b0*/  FFMA R151, R151, R160, R16 ;  /* 0x000000a097977223 */ /* 0x000fe20000000010 */
[----:B------:R-:W-:Y:S06]  /*84c0*/  @!P0 BRA `(.L_x_295) ;  /* 0x0000001c00488947 */ /* 0x000fec0003800000 */
[----:B------:R0:W-:Y:S01]  /*84d0*/  STG.E desc[UR36][R10.64+0x3e4], R151 ;  /* 0x0003e4970a007986 */ /* 0x0001e2000c101924 */
[----:B------:R-:W-:Y:S05]  /*84e0*/  BRA `(.L_x_295) ;  /* 0x0000001c00407947 */ /* 0x000fea0003800000 */
.L_x_42:
[----:B------:R-:W-:Y:S01]  /*84f0*/  ISETP.GT.AND P3, PT, R2, 0x1, PT ;  /* 0x000000010200780c */ /* 0x000fe20003f64270 */
[----:B------:R-:W-:Y:S01]  /*8500*/  ULDC.64 UR4, c[0x0][0x5c0] ;  /* 0x0001700000047ab9 */ /* 0x000fe20000000a00 */
[-C--:B------:R-:W-:Y:S01]  /*8510*/  FMUL R3, R24, R160.reuse ;  /* 0x000000a018037220 */ /* 0x080fe20000400000 */
[----:B------:R-:W-:Y:S01]  /*8520*/  LEA R4, P1, R156, UR4, 0x2 ;  /* 0x000000049c047c11 */ /* 0x000fe2000f8210ff */
[-C--:B------:R-:W-:Y:S01]  /*8530*/  FMUL R25, R25, R160.reuse ;  /* 0x000000a019197220 */ /* 0x080fe20000400000 */
[----:B------:R-:W-:Y:S01]  /*8540*/  ISETP.GT.AND P2, PT, R0, RZ, P3 ;  /* 0x000000ff0000720c */ /* 0x000fe20001f44270 */
[-C--:B------:R-:W-:Y:S01]  /*8550*/  FMUL R27, R27, R160.reuse ;  /* 0x000000a01b1b7220 */ /* 0x080fe20000400000 */
[----:B------:R-:W-:Y:S01]  /*8560*/  LEA.HI.X R5, R156, UR5, R165, 0x2, P1 ;  /* 0x000000059c057c11 */ /* 0x000fe200088f14a5 */
[-C--:B------:R-:W-:Y:S01]  /*8570*/  FMUL R9, R28, R160.reuse ;  /* 0x000000a01c097220 */ /* 0x080fe20000400000 */
[----:B------:R-:W-:Y:S01]  /*8580*/  ISETP.GT.AND P0, PT, R0, 0x8, P0 ;  /* 0x000000080000780c */ /* 0x000fe20000704270 */
[----:B------:R-:W-:Y:S01]  /*8590*/  FMUL R29, R29, R160 ;  /* 0x000000a01d1d7220 */ /* 0x000fe20000400000 */
[C---:B------:R-:W-:Y:S01]  /*85a0*/  SHF.L.U64.HI R11, R10.reuse, 0x5, R11 ;  /* 0x000000050a0b7819 */ /* 0x040fe2000001020b */
[----:B------:R0:W-:Y:S01]  /*85b0*/  @P4 STG.E desc[UR36][R4.64], R3 ;  /* 0x0000000304004986 */ /* 0x0001e2000c101924 */
[----:B------:R-:W-:Y:S01]  /*85c0*/  LEA R6, P1, R10, R4, 0x5 ;  /* 0x000000040a067211 */ /* 0x000fe200078228ff */
[-C--:B------:R-:W-:Y:S01]  /*85d0*/  FMUL R31, R31, R160.reuse ;  /* 0x000000a01f1f7220 */ /* 0x080fe20000400000 */
[----:B------:R-:W-:Y:S01]  /*85e0*/  ISETP.GT.AND P5, PT, R2, 0x8, PT ;  /* 0x000000080200780c */ /* 0x000fe20003fa4270 */
[-C--:B------:R-:W-:Y:S01]  /*85f0*/  FMUL R33, R33, R160.reuse ;  /* 0x000000a021217220 */ /* 0x080fe20000400000 */
[----:B------:R-:W-:Y:S01]  /*8600*/  ISETP.GT.AND P3, PT, R0, 0x8, P3 ;  /* 0x000000080000780c */ /* 0x000fe20001f64270 */
[----:B------:R-:W-:Y:S01]  /*8610*/  @P2 STG.E desc[UR36][R4.64+0x4], R25 ;  /* 0x0000041904002986 */ /* 0x000fe2000c101924 */
[----:B------:R-:W-:Y:S01]  /*8620*/  ISETP.GT.AND P4, PT, R2, 0x9, PT ;  /* 0x000000090200780c */ /* 0x000fe20003f84270 */
[----:B------:R-:W-:Y:S01]  /*8630*/  IMAD.X R7, R11, 0x1, R5, P1 ;  /* 0x000000010b077824 */ /* 0x000fe200008e0605 */
[C---:B------:R-:W-:Y:S01]  /*8640*/  ISETP.GT.AND P2, PT, R0.reuse, RZ, P5 ;  /* 0x000000ff0000720c */ /* 0x040fe20002f44270 */
[-C--:B------:R-:W-:Y:S01]  /*8650*/  FMUL R35, R35, R160.reuse ;  /* 0x000000a023237220 */ /* 0x080fe20000400000 */
[----:B------:R-:W-:Y:S01]  /*8660*/  ISETP.GT.AND P1, PT, R0, RZ, P4 ;  /* 0x000000ff0000720c */ /* 0x000fe20002724270 */
[-C--:B0-----:R-:W-:Y:S01]  /*8670*/  FMUL R3, R26, R160.reuse ;  /* 0x000000a01a037220 */ /* 0x081fe20000400000 */
[C---:B------:R-:W-:Y:S01]  /*8680*/  ISETP.GT.AND P4, PT, R0.reuse, 0x8, P4 ;  /* 0x000000080000780c */ /* 0x040fe20002784270 */
[-C--:B------:R-:W-:Y:S01]  /*8690*/  FMUL R37, R37, R160.reuse ;  /* 0x000000a025257220 */ /* 0x080fe20000400000 */
[-C--:B------:R-:W-:Y:S01]  /*86a0*/  FMUL R39, R39, R160.reuse ;  /* 0x000000a027277220 */ /* 0x080fe20000400000 */
[-C--:B------:R-:W-:Y:S01]  /*86b0*/  FMUL R41, R41, R160.reuse ;  /* 0x000000a029297220 */ /* 0x080fe20000400000 */
[----:B------:R0:W-:Y:S01]  /*86c0*/  @P0 STG.E desc[UR36][R6.64], R3 ;  /* 0x0000000306000986 */ /* 0x0001e2000c101924 */
[----:B------:R-:W-:Y:S01]  /*86d0*/  ISETP.GT.AND P0, PT, R0, 0x8, P5 ;  /* 0x000000080000780c */ /* 0x000fe20002f04270 */
[-C--:B------:R-:W-:Y:S01]  /*86e0*/  FMUL R43, R43, R160.reuse ;  /* 0x000000a02b2b7220 */ /* 0x080fe20000400000 */
[C---:B------:R-:W-:Y:S01]  /*86f0*/  ISETP.GT.AND P5, PT, R2.reuse, 0x10, PT ;  /* 0x000000100200780c */ /* 0x040fe20003fa4270 */
[----:B------:R-:W-:Y:S01]  /*8700*/  @P3 STG.E desc[UR36][R6.64+0x4], R27 ;  /* 0x0000041b06003986 */ /* 0x000fe2000c101924 */
[----:B------:R-:W-:Y:S01]  /*8710*/  ISETP.GT.AND P3, PT, R2, 0x11, PT ;  /* 0x000000110200780c */ /* 0x000fe20003f64270 */
[-C--:B------:R-:W-:Y:S01]  /*8720*/  FMUL R45, R45, R160.reuse ;  /* 0x000000a02d2d7220 */ /* 0x080fe20000400000 */
[-C--:B------:R-:W-:Y:S01]  /*8730*/  FMUL R47, R47, R160.reuse ;  /* 0x000000a02f2f7220 */ /* 0x080fe20000400000 */
[----:B------:R1:W-:Y:S01]  /*8740*/  @P2 STG.E desc[UR36][R4.64+0x20], R9 ;  /* 0x0000200904002986 */ /* 0x0003e2000c101924 */
[----:B------:R-:W-:Y:S01]  /*8750*/  ISETP.GT.AND P2, PT, R0, RZ, P5 ;  /* 0x000000ff0000720c */ /* 0x000fe20002f44270 */
[-C--:B------:R-:W-:Y:S01]  /*8760*/  FMUL R49, R49, R160.reuse ;  /* 0x000000a031317220 */ /* 0x080fe20000400000 */
[-C--:B------:R-:W-:Y:S01]  /*8770*/  FMUL R51, R51, R160.reuse ;  /* 0x000000a033337220 */ /* 0x080fe20000400000 */
[-C--:B0-----:R-:W-:Y:S01]  /*8780*/  FMUL R3, R30, R160.reuse ;  /* 0x000000a01e037220 */ /* 0x081fe20000400000 */
[----:B------:R-:W-:Y:S01]  /*8790*/  @P1 STG.E desc[UR36][R4.64+0x24], R29 ;  /* 0x0000241d04001986 */ /* 0x000fe2000c101924 */
[C---:B------:R-:W-:Y:S01]  /*87a0*/  ISETP.GT.AND P1, PT, R0.reuse, RZ, P3 ;  /* 0x000000ff0000720c */ /* 0x040fe20001f24270 */
[-C--:B------:R-:W-:Y:S01]  /*87b0*/  FMUL R53, R53, R160.reuse ;  /* 0x000000a035357220 */ /* 0x080fe20000400000 */
[C---:B------:R-:W-:Y:S01]  /*87c0*/  ISETP.GT.AND P3, PT, R0.reuse, 0x8, P3 ;  /* 0x000000080000780c */ /* 0x040fe20001f64270 */
[----:B------:R0:W-:Y:S01]  /*87d0*/  @P0 STG.E desc[UR36][R6.64+0x20], R3 ;  /* 0x0000200306000986 */ /* 0x0001e2000c101924 */
[----:B------:R-:W-:Y:S01]  /*87e0*/  ISETP.GT.AND P0, PT, R0, 0x8, P5 ;  /* 0x000000080000780c */ /* 0x000fe20002f04270 */
[-C--:B------:R-:W-:Y:S01]  /*87f0*/  FMUL R55, R55, R160.reuse ;  /* 0x000000a037377220 */ /* 0x080fe20000400000 */
[-C--:B-1----:R-:W-:Y:S01]  /*8800*/  FMUL R9, R32, R160.reuse ;  /* 0x000000a020097220 */ /* 0x082fe20000400000 */
        /* <DEDUP_REMOVED lines=16> */
[----:B------:R-:W-:Y:S01]  /*8910*/  ISETP.GT.AND P5, PT, R2, 0x20, PT ;  /* 0x000000200200780c */ /* 0x000fe20003fa4270 */
[-C--:B-1----:R-:W-:Y:S01]  /*8920*/  FMUL R9, R36, R160.reuse ;  /* 0x000000a024097220 */ /* 0x082fe20000400000 */
        /* <DEDUP_REMOVED lines=145> */
[----:B------:R-:W-:Y:S01]  /*9240*/  ISETP.GT.AND P1, PT, R0, RZ, P3 ;  /* 0x000000ff0000720c */ /* 0x000fe20001f24270 */
[-C--:B------:R-:W-:Y:S01]  /*9250*/  FMUL R13, R150, R160.reuse ;  /* 0x000000a0960d7220 */ /* 0x080fe20000400000 */
[C---:B------:R-:W-:Y:S01]  /*9260*/  ISETP.GT.AND P3, PT, R0.reuse, 0x8, P3 ;  /* 0x000000080000780c */ /* 0x040fe20001f64270 */
[----:B------:R0:W-:Y:S01]  /*9270*/  @P0 STG.E desc[UR36][R6.64+0x160], R3 ;  /* 0x0001600306000986 */ /* 0x0001e2000c101924 */
[----:B------:R-:W-:Y:S01]  /*9280*/  ISETP.GT.AND P0, PT, R0, 0x8, P5 ;  /* 0x000000080000780c */ /* 0x000fe20002f04270 */
[-C--:B------:R-:W-:Y:S01]  /*9290*/  FMUL R151, R151, R160.reuse ;  /* 0x000000a097977220 */ /* 0x080fe20000400000 */
[----:B------:R-:W-:Y:S01]  /*92a0*/  ISETP.GT.AND P5, PT, R2, 0x68, PT ;  /* 0x000000680200780c */ /* 0x000fe20003fa4270 */
[----:B-1----:R-:W-:Y:S01]  /*92b0*/  FMUL R9, R72, R160 ;  /* 0x000000a048097220 */ /* 0x002fe20000400000 */
[----:B------:R-:W-:Y:S01]  /*92c0*/  @P4 STG.E desc[UR36][R6.64+0x164], R71 ;  /* 0x0001644706004986 */ /* 0x000fe2000c101924 */
[----:B------:R-:W-:-:S03]  /*92d0*/  ISETP.GT.AND P4, PT, R2, 0x69, PT ;  /* 0x000000690200780c */ /* 0x000fc60003f84270 */
[----:B------:R1:W-:Y:S01]  /*92e0*/  @P2 STG.E desc[UR36][R4.64+0x180], R9 ;  /* 0x0001800904002986 */ /* 0x0003e2000c101924 */
[----:B------:R-:W-:Y:S01]  /*92f0*/  ISETP.GT.AND P2, PT, R0, RZ, P5 ;  /* 0x000000ff0000720c */ /* 0x000fe20002f44270 */
[-C--:B0-----:R-:W-:Y:S02]  /*9300*/  FMUL R3, R74, R160.reuse ;  /* 0x000000a04a037220 */ /* 0x081fe40000400000 */
[----:B------:R-:W-:Y:S01]  /*9310*/  @P1 STG.E desc[UR36][R4.64+0x184], R73 ;  /* 0x0001844904001986 */ /* 0x000fe2000c101924 */
[C---:B------:R-:W-:Y:S02]  /*9320*/  ISETP.GT.AND P1, PT, R0.reuse, RZ, P4 ;  /* 0x000000ff0000720c */ /* 0x040fe40002724270 */
[C---:B------:R-:W-:Y:S01]  /*9330*/  ISETP.GT.AND P4, PT, R0.reuse, 0x8, P4 ;  /* 0x000000080000780c */ /* 0x040fe20002784270 */
[----:B------:R0:W-:Y:S01]  /*9340*/  @P0 STG.E desc[UR36][R6.64+0x180], R3 ;  /* 0x0001800306000986 */ /* 0x0001e2000c101924 */
[----:B------:R-:W-:Y:S02]  /*9350*/  ISETP.GT.AND P0, PT, R0, 0x8, P5 ;  /* 0x000000080000780c */ /* 0x000fe40002f04270 */
        /* <DEDUP_REMOVED lines=74> */
[----:B------:R-:W-:Y:S02]  /*9800*/  @P3 STG.E desc[UR36][R6.64+0x244], R99 ;  /* 0x0002446306003986 */ /* 0x000fe4000c101924 */
[----:B------:R-:W-:-:S02]  /*9810*/  ISETP.GT.AND P3, PT, R0, RZ, P5 ;  /* 0x000000ff0000720c */ /* 0x000fc40002f64270 */
[----:B------:R1:W-:Y:S01]  /*9820*/  @P2 STG.E desc[UR36][R4.64+0x260], R9 ;  /* 0x0002600904002986 */ /* 0x0003e2000c101924 */
[----:B------:R-:W-:Y:S01]  /*9830*/  ISETP.GT.AND P2, PT, R2, 0xa1, PT ;  /* 0x000000a10200780c */ /* 0x000fe20003f44270 */
[-C--:B0-----:R-:W-:Y:S02]  /*9840*/  FMUL R3, R102, R160.reuse ;  /* 0x000000a066037220 */ /* 0x081fe40000400000 */
[----:B------:R-:W-:Y:S01]  /*9850*/  @P1 STG.E desc[UR36][R4.64+0x264], R101 ;  /* 0x0002646504001986 */ /* 0x000fe2000c101924 */
[C---:B------:R-:W-:Y:S02]  /*9860*/  ISETP.GT.AND P1, PT, R0.reuse, RZ, P2 ;  /* 0x000000ff0000720c */ /* 0x040fe40001724270 */
[C---:B------:R-:W-:Y:S01]  /*9870*/  ISETP.GT.AND P2, PT, R0.reuse, 0x8, P2 ;  /* 0x000000080000780c */ /* 0x040fe20001744270 */
[----:B------:R0:W-:Y:S01]  /*9880*/  @P0 STG.E desc[UR36][R6.64+0x260], R3 ;  /* 0x0002600306000986 */ /* 0x0001e2000c101924 */
[----:B------:R-:W-:Y:S01]  /*9890*/  ISETP.GT.AND P0, PT, R0, 0x8, P5 ;  /* 0x000000080000780c */ /* 0x000fe20002f04270 */
[----:B-1----:R-:W-:-:S02]  /*98a0*/  FMUL R9, R104, R160 ;  /* 0x000000a068097220 */ /* 0x002fc40000400000 */
[----:B------:R-:W-:Y:S04]  /*98b0*/  @P4 STG.E desc[UR36][R6.64+0x264], R103 ;  /* 0x0002646706004986 */ /* 0x000fe8000c101924 */
[----:B------:R1:W-:Y:S01]  /*98c0*/  @P3 STG.E desc[UR36][R4.64+0x280], R9 ;  /* 0x0002800904003986 */ /* 0x0003e2000c101924 */
[----:B------:R-:W-:Y:S01]  /*98d0*/  ISETP.GT.AND P3, PT, R2, 0xa8, PT ;  /* 0x000000a80200780c */ /* 0x000fe20003f64270 */
[----:B0-----:R-:W-:Y:S02]  /*98e0*/  FMUL R3, R106, R160 ;  /* 0x000000a06a037220 */ /* 0x001fe40000400000 */
[----:B------:R-:W-:Y:S01]  /*98f0*/  @P1 STG.E desc[UR36][R4.64+0x284], R105 ;  /* 0x0002846904001986 */ /* 0x000fe2000c101924 */
[----:B------:R-:W-:Y:S02]  /*9900*/  ISETP.GT.AND P5, PT, R0, RZ, P3 ;  /* 0x000000ff0000720c */ /* 0x000fe40001fa4270 */
[----:B------:R-:W-:Y:S01]  /*9910*/  ISETP.GT.AND P1, PT, R2, 0xa9, PT ;  /* 0x000000a90200780c */ /* 0x000fe20003f24270 */
[----:B------:R0:W-:Y:S01]  /*9920*/  @P0 STG.E desc[UR36][R6.64+0x280], R3 ;  /* 0x0002800306000986 */ /* 0x0001e2000c101924 */
[----:B------:R-:W-:-:S02]  /*9930*/  ISETP.GT.AND P3, PT, R0, 0x8, P3 ;  /* 0x000000080000780c */ /* 0x000fc40001f64270 */
[----:B------:R-:W-:Y:S01]  /*9940*/  ISETP.GT.AND P4, PT, R0, RZ, P1 ;  /* 0x000000ff0000720c */ /* 0x000fe20000f84270 */
[-C--:B-1----:R-:W-:Y:S01]  /*9950*/  FMUL R9, R108, R160.reuse ;  /* 0x000000a06c097220 */ /* 0x082fe20000400000 */
[----:B------:R-:W-:Y:S01]  /*9960*/  ISETP.GT.AND P1, PT, R0, 0x8, P1 ;  /* 0x000000080000780c */ /* 0x000fe20000f24270 */
[----:B------:R-:W-:Y:S01]  /*9970*/  @P2 STG.E desc[UR36][R6.64+0x284], R107 ;  /* 0x0002846b06002986 */ /* 0x000fe2000c101924 */
[C---:B------:R-:W-:Y:S02]  /*9980*/  ISETP.GT.AND P0, PT, R2.reuse, 0xb0, PT ;  /* 0x000000b00200780c */ /* 0x040fe40003f04270 */
[----:B------:R-:W-:Y:S01]  /*9990*/  ISETP.GT.AND P2, PT, R2, 0xb1, PT ;  /* 0x000000b10200780c */ /* 0x000fe20003f44270 */
[----:B------:R1:W-:Y:S01]  /*99a0*/  @P5 STG.E desc[UR36][R4.64+0x2a0], R9 ;  /* 0x0002a00904005986 */ /* 0x0003e2000c101924 */
[----:B------:R-:W-:Y:S01]  /*99b0*/  ISETP.GT.AND P5, PT, R0, RZ, P0 ;  /* 0x000000ff0000720c */ /* 0x000fe200007a4270 */
[----:B0-----:R-:W-:Y:S01]  /*99c0*/  FMUL R3, R110, R160 ;  /* 0x000000a06e037220 */ /* 0x001fe20000400000 */
[----:B------:R-:W-:-:S03]  /*99d0*/  ISETP.GT.AND P0, PT, R0, 0x8, P0 ;  /* 0x000000080000780c */ /* 0x000fc60000704270 */
[----:B------:R-:W-:Y:S01]  /*99e0*/  @P4 STG.E desc[UR36][R4.64+0x2a4], R109 ;  /* 0x0002a46d04004986 */ /* 0x000fe2000c101924 */
[C---:B------:R-:W-:Y:S02]  /*99f0*/  ISETP.GT.AND P4, PT, R0.reuse, RZ, P2 ;  /* 0x000000ff0000720c */ /* 0x040fe40001784270 */
[----:B------:R-:W-:Y:S01]  /*9a00*/  ISETP.GT.AND P2, PT, R0, 0x8, P2 ;  /* 0x000000080000780c */ /* 0x000fe20001744270 */
[----:B------:R0:W-:Y:S01]  /*9a10*/  @P3 STG.E desc[UR36][R6.64+0x2a0], R3 ;  /* 0x0002a00306003986 */ /* 0x0001e2000c101924 */
[----:B------:R-:W-:Y:S01]  /*9a20*/  ISETP.GT.AND P3, PT, R2, 0xb9, PT ;  /* 0x000000b90200780c */ /* 0x000fe20003f64270 */
[----:B-1----:R-:W-:Y:S02]  /*9a30*/  FMUL R9, R112, R160 ;  /* 0x000000a070097220 */ /* 0x002fe40000400000 */
[----:B------:R-:W-:Y:S01]  /*9a40*/  @P1 STG.E desc[UR36][R6.64+0x2a4], R111 ;  /* 0x0002a46f06001986 */ /* 0x000fe2000c101924 */
[----:B------:R-:W-:-:S03]  /*9a50*/  ISETP.GT.AND P1, PT, R2, 0xb8, PT ;  /* 0x000000b80200780c */ /* 0x000fc60003f24270 */
[----:B------:R1:W-:Y:S01]  /*9a60*/  @P5 STG.E desc[UR36][R4.64+0x2c0], R9 ;  /* 0x0002c00904005986 */ /* 0x0003e2000c101924 */
[C---:B------:R-:W-:Y:S02]  /*9a70*/  ISETP.GT.AND P5, PT, R0.reuse, RZ, P1 ;  /* 0x000000ff0000720c */ /* 0x040fe40000fa4270 */
[----:B------:R-:W-:Y:S01]  /*9a80*/  ISETP.GT.AND P1, PT, R0, 0x8, P1 ;  /* 0x000000080000780c */ /* 0x000fe20000f24270 */
[-C--:B0-----:R-:W-:Y:S01]  /*9a90*/  FMUL R3, R114, R160.reuse ;  /* 0x000000a072037220 */ /* 0x081fe20000400000 */
[----:B------:R-:W-:Y:S01]  /*9aa0*/  @P4 STG.E desc[UR36][R4.64+0x2c4], R113 ;  /* 0x0002c47104004986 */ /* 0x000fe2000c101924 */
[C---:B------:R-:W-:Y:S02]  /*9ab0*/  ISETP.GT.AND P4, PT, R0.reuse, RZ, P3 ;  /* 0x000000ff0000720c */ /* 0x040fe40001f84270 */
[----:B------:R-:W-:Y:S01]  /*9ac0*/  ISETP.GT.AND P3, PT, R0, 0x8, P3 ;  /* 0x000000080000780c */ /* 0x000fe20001f64270 */
[----:B------:R0:W-:Y:S01]  /*9ad0*/  @P0 STG.E desc[UR36][R6.64+0x2c0], R3 ;  /* 0x0002c00306000986 */ /* 0x0001e2000c101924 */
[----:B------:R-:W-:Y:S01]  /*9ae0*/  ISETP.GT.AND P0, PT, R2, 0xc0, PT ;  /* 0x000000c00200780c */ /* 0x000fe20003f04270 */
[----:B-1----:R-:W-:-:S02]  /*9af0*/  FMUL R9, R116, R160 ;  /* 0x000000a074097220 */ /* 0x002fc40000400000 */
        /* <DEDUP_REMOVED lines=77> */
[----:B------:R-:W-:Y:S01]  /*9fd0*/  @P4 STG.E desc[UR36][R4.64+0x3a4], R141 ;  /* 0x0003a48d04004986 */ /* 0x000fe2000c101924 */
[-C--:B0-----:R-:W-:Y:S01]  /*9fe0*/  FMUL R3, R142, R160.reuse ;  /* 0x000000a08e037220 */ /* 0x081fe20000400000 */
[C---:B------:R-:W-:Y:S02]  /*9ff0*/  ISETP.GT.AND P4, PT, R0.reuse, RZ, P2 ;  /* 0x000000ff0000720c */ /* 0x040fe40001784270 */
[----:B------:R-:W-:Y:S02]  /*a000*/  ISETP.GT.AND P2, PT, R0, 0x8, P2 ;  /* 0x000000080000780c */ /* 0x000fe40001744270 */
[----:B------:R0:W-:Y:S01]  /*a010*/  @P1 STG.E desc[UR36][R6.64+0x3a0], R3 ;  /* 0x0003a00306001986 */ /* 0x0001e2000c101924 */
[----:B------:R-:W-:Y:S01]  /*a020*/  ISETP.GT.AND P1, PT, R2, 0xf9, PT ;  /* 0x000000f90200780c */ /* 0x000fe20003f24270 */
[----:B-1----:R-:W-:-:S02]  /*a030*/  FMUL R9, R144, R160 ;  /* 0x000000a090097220 */ /* 0x002fc40000400000 */
[----:B------:R-:W-:Y:S01]  /*a040*/  @P3 STG.E desc[UR36][R6.64+0x3a4], R143 ;  /* 0x0003a48f06003986 */ /* 0x000fe2000c101924 */
[----:B------:R-:W-:Y:S02]  /*a050*/  ISETP.GT.AND P3, PT, R2, 0xf8, PT ;  /* 0x000000f80200780c */ /* 0x000fe40003f64270 */
[----:B------:R-:W-:Y:S01]  /*a060*/  @P5 MOV R2, R4 ;  /* 0x0000000400025202 */ /* 0x000fe20000000f00 */
[----:B0-----:R-:W-:-:S05]  /*a070*/  @P5 IMAD.MOV.U32 R3, RZ, RZ, R5 ;  /* 0x000000ffff035224 */ /* 0x001fca00078e0005 */
[----:B------:R0:W-:Y:S01]  /*a080*/  @P5 STG.E desc[UR36][R2.64+0x3c0], R9 ;  /* 0x0003c00902005986 */ /* 0x0001e2000c101924 */
[C---:B------:R-:W-:Y:S02]  /*a090*/  ISETP.GT.AND P5, PT, R0.reuse, RZ, P3 ;  /* 0x000000ff0000720c */ /* 0x040fe40001fa4270 */
[----:B------:R-:W-:Y:S01]  /*a0a0*/  ISETP.GT.AND P3, PT, R0, 0x8, P3 ;  /* 0x000000080000780c */ /* 0x000fe20001f64270 */
[----:B0-----:R-:W-:Y:S02]  /*a0b0*/  @P4 IMAD.MOV.U32 R2, RZ, RZ, R4 ;  /* 0x000000ffff024224 */ /* 0x001fe400078e0004 */
[----:B------:R-:W-:Y:S01]  /*a0c0*/  FMUL R9, R148, R160 ;  /* 0x000000a094097220 */ /* 0x000fe20000400000 */
[----:B------:R-:W-:-:S05]  /*a0d0*/  @P4 IMAD.MOV.U32 R3, RZ, RZ, R5 ;  /* 0x000000ffff034224 */ /* 0x000fca00078e0005 */
[----:B------:R0:W-:Y:S01]  /*a0e0*/  @P4 STG.E desc[UR36][R2.64+0x3c4], R145 ;  /* 0x0003c49102004986 */ /* 0x0001e2000c101924 */
[C---:B------:R-:W-:Y:S02]  /*a0f0*/  ISETP.GT.AND P4, PT, R0.reuse, RZ, P1 ;  /* 0x000000ff0000720c */ /* 0x040fe40000f84270 */
[----:B------:R-:W-:Y:S01]  /*a100*/  ISETP.GT.AND P1, PT, R0, 0x8, P1 ;  /* 0x000000080000780c */ /* 0x000fe20000f24270 */
[----:B0-----:R-:W-:Y:S02]  /*a110*/  @P0 IMAD.MOV.U32 R2, RZ, RZ, R6 ;  /* 0x000000ffff020224 */ /* 0x001fe400078e0006 */
[----:B------:R-:W-:-:S05]  /*a120*/  @P0 IMAD.MOV.U32 R3, RZ, RZ, R7 ;  /* 0x000000ffff030224 */ /* 0x000fca00078e0007 */
[----:B------:R0:W-:Y:S02]  /*a130*/  @P0 STG.E desc[UR36][R2.64+0x3c0], R11 ;  /* 0x0003c00b02000986 */ /* 0x0001e4000c101924 */
[----:B0-----:R-:W-:Y:S02]  /*a140*/  @P2 IMAD.MOV.U32 R2, RZ, RZ, R6 ;  /* 0x000000ffff022224 */ /* 0x001fe400078e0006 */
[----:B------:R-:W-:-:S05]  /*a150*/  @P2 IMAD.MOV.U32 R3, RZ, RZ, R7 ;  /* 0x000000ffff032224 */ /* 0x000fca00078e0007 */
[----:B------:R0:W-:Y:S02]  /*a160*/  @P2 STG.E desc[UR36][R2.64+0x3c4], R147 ;  /* 0x0003c49302002986 */ /* 0x0001e4000c101924 */
[----:B0-----:R-:W-:Y:S01]  /*a170*/  @P5 IMAD.MOV.U32 R2, RZ, RZ, R4 ;  /* 0x000000ffff025224 */ /* 0x001fe200078e0004 */
[----:B------:R-:W-:-:S05]  /*a180*/  @P5 MOV R3, R5 ;  /* 0x0000000500035202 */ /* 0x000fca0000000f00 */
[----:B------:R0:W-:Y:S04]  /*a190*/  @P5 STG.E desc[UR36][R2.64+0x3e0], R9 ;  /* 0x0003e00902005986 */ /* 0x0001e8000c101924 */
[----:B------:R1:W-:Y:S01]  /*a1a0*/  @P4 STG.E desc[UR36][R4.64+0x3e4], R149 ;  /* 0x0003e49504004986 */ /* 0x0003e2000c101924 */
[----:B0-----:R-:W-:Y:S02]  /*a1b0*/  @P3 IMAD.MOV.U32 R2, RZ, RZ, R6 ;  /* 0x000000ffff023224 */ /* 0x001fe400078e0006 */
[----:B------:R-:W-:-:S05]  /*a1c0*/  @P3 IMAD.MOV.U32 R3, RZ, RZ, R7 ;  /* 0x000000ffff033224 */ /* 0x000fca00078e0007 */
[----:B------:R1:W-:Y:S04]  /*a1d0*/  @P3 STG.E desc[UR36][R2.64+0x3e0], R13 ;  /* 0x0003e00d02003986 */ /* 0x0003e8000c101924 */
[----:B------:R1:W-:Y:S02]  /*a1e0*/  @P1 STG.E desc[UR36][R6.64+0x3e4], R151 ;  /* 0x0003e49706001986 */ /* 0x0003e4000c101924 */
.L_x_295:
[----:B------:R-:W-:Y:S05]  /*a1f0*/  BSYNC B0 ;  /* 0x0000000000007941 */ /* 0x000fea0003800000 */
.L_x_41:
[----:B01----:R-:W2:Y:S04]  /*a200*/  LDL.LU R3, [R1+0x54] ;  /* 0x0000540001037983 */ /* 0x003ea80000300800 */
[----:B------:R-:W2:Y:S01]  /*a210*/  LDL.LU R2, [R1+0x58] ;  /* 0x0000580001027983 */ /* 0x000ea20000300800 */
[----:B------:R-:W-:Y:S01]  /*a220*/  ULDC UR4, c[0x0][0xc] ;  /* 0x0000030000047ab9 */ /* 0x000fe20000000800 */
[----:B------:R-:W-:Y:S01]  /*a230*/  ULDC UR5, c[0x0][0x10] ;  /* 0x0000040000057ab9 */ /* 0x000fe20000000800 */
[----:B------:R-:W2:Y:S01]  /*a240*/  LDC R5, c[0x0][0x14] ;  /* 0x00000500ff057b82 */ /* 0x000ea20000000800 */
[----:B------:R-:W-:Y:S01]  /*a250*/  UIMAD.WIDE.U32 UR4, UR4, UR5, URZ ;  /* 0x00000005040472a5 */ /* 0x000fe2000f8e003f */
[----:B------:R-:W-:Y:S01]  /*a260*/  PRMT R0, RZ, 0x7610, R0 ;  /* 0x00007610ff007816 */ /* 0x000fe20000000000 */
[----:B------:R-:W-:-:S02]  /*a270*/  IMAD.MOV.U32 R16, RZ, RZ, -0x1 ;  /* 0xffffffffff107424 */ /* 0x000fc400078e00ff */
[----:B------:R-:W-:Y:S02]  /*a280*/  IMAD.MOV.U32 R17, RZ, RZ, -0x1 ;  /* 0xffffffffff117424 */ /* 0x000fe400078e00ff */
[----:B--2---:R-:W-:-:S04]  /*a290*/  IMAD.WIDE.U32 R2, R5, UR4, R2 ;  /* 0x0000000405027c25 */ /* 0x004fc8000f8e0002 */
[----:B------:R-:W-:Y:S01]  /*a2a0*/  IMAD R5, R5, UR5, RZ ;  /* 0x0000000505057c24 */ /* 0x000fe2000f8e02ff */
[----:B------:R-:W-:Y:S01]  /*a2b0*/  ULDC.64 UR4, c[0x0][0x650] ;  /* 0x0001940000047ab9 */ /* 0x000fe20000000a00 */
[----:B------:R-:W-:Y:S01]  /*a2c0*/  IMAD.MOV.U32 R20, RZ, RZ, R2 ;  /* 0x000000ffff147224 */ /* 0x000fe200078e0002 */
[----:B------:R-:W-:Y:S01]  /*a2d0*/  ISETP.GE.U32.AND P0, PT, R2, UR4, PT ;  /* 0x0000000402007c0c */ /* 0x000fe2000bf06070 */
[----:B------:R-:W-:-:S05]  /*a2e0*/  IMAD.IADD R26, R3, 0x1, R5 ;  /* 0x00000001031a7824 */ /* 0x000fca00078e0205 */
[----:B------:R0:W-:Y:S01]  /*a2f0*/  STL [R1+0x54], R26 ;  /* 0x0000541a01007387 */ /* 0x0001e20000100800 */
[----:B------:R-:W-:-:S03]  /*a300*/  ISETP.GE.U32.AND.EX P0, PT, R26, UR5, PT, P0 ;  /* 0x000000051a007c0c */ /* 0x000fc6000bf06100 */
[----:B------:R0:W-:Y:S10]  /*a310*/  STL [R1+0x58], R20 ;  /* 0x0000581401007387 */ /* 0x0001f40000100800 */
[----:B0-----:R-:W-:Y:S05]  /*a320*/  @P0 BRA `(.L_x_296) ;  /* 0x0000000400700947 */ /* 0x001fea0003800000 */
[----:B------:R-:W0:Y:S01]  /*a330*/  S2R R14, SR_CTAID.X ;  /* 0x00000000000e7919 */ /* 0x000e220000002500 */
[----:B------:R-:W1:Y:S01]  /*a340*/  LDC.64 R8, c[0x0][0x628] ;  /* 0x00018a00ff087b82 */ /* 0x000e620000000a00 */
[----:B------:R-:W-:Y:S01]  /*a350*/  ULDC UR4, c[0x0][0x150] ;  /* 0x0000540000047ab9 */ /* 0x000fe20000000800 */
[----:B----4-:R-:W-:Y:S01]  /*a360*/  IMAD.MOV.U32 R6, RZ, RZ, R20 ;  /* 0x000000ffff067224 */ /* 0x010fe200078e0014 */
[----:B------:R-:W2:Y:S01]  /*a370*/  S2R R16, SR_CTAID.Y ;  /* 0x0000000000107919 */ /* 0x000ea20000002600 */
[----:B------:R-:W-:-:S04]  /*a380*/  IMAD.MOV.U32 R7, RZ, RZ, R26 ;  /* 0x000000ffff077224 */ /* 0x000fc800078e001a */
[----:B------:R-:W4:Y:S08]  /*a390*/  LDC R21, c[0x0][0x144] ;  /* 0x00005100ff157b82 */ /* 0x000f300000000800 */
[----:B---3--:R-:W3:Y:S08]  /*a3a0*/  LDC R10, c[0x0][0x630] ;  /* 0x00018c00ff0a7b82 */ /* 0x008ef00000000800 */
[----:B------:R-:W2:Y:S01]  /*a3b0*/  LDC.64 R12, c[0x0][0x620] ;  /* 0x00018800ff0c7b82 */ /* 0x000ea20000000a00 */
[----:B-1----:R-:W-:-:S04]  /*a3c0*/  ISETP.NE.U32.AND P0, PT, R8, RZ, PT ;  /* 0x000000ff0800720c */ /* 0x002fc80003f05070 */
[----:B------:R-:W-:Y:S02]  /*a3d0*/  ISETP.NE.AND.EX P0, PT, R9, RZ, PT, P0 ;  /* 0x000000ff0900720c */ /* 0x000fe40003f05300 */
[----:B0-----:R-:W-:-:S05]  /*a3e0*/  I2FP.F32.U32 R0, R14 ;  /* 0x0000000e00007245 */ /* 0x001fca0000201000 */
[----:B------:R-:W-:-:S04]  /*a3f0*/  FMUL R0, R0, UR4 ;  /* 0x0000000400007c20 */ /* 0x000fc80008400000 */
[----:B------:R0:W1:Y:S02]  /*a400*/  F2I.U32.TRUNC.NTZ R15, R0 ;  /* 0x00000000000f7305 */ /* 0x000064000020f000 */
[----:B---34-:R-:W-:Y:S05]  /*a410*/  @!P0 BRA `(.L_x_297) ;  /* 0x0000000000288947 */ /* 0x018fea0003800000 */
[----:B0-----:R-:W0:Y:S02]  /*a420*/  LDC R0, c[0x0][0x634] ;  /* 0x00018d00ff007b82 */ /* 0x001e240000000800 */
[----:B0-----:R-:W-:-:S04]  /*a430*/  IADD3 R7, P0, R20, R0, RZ ;  /* 0x0000000014077210 */ /* 0x001fc80007f1e0ff */
[----:B------:R-:W-:-:S05]  /*a440*/  IADD3.X R11, RZ, R26, RZ, P0, !PT ;  /* 0x0000001aff0b7210 */ /* 0x000fca00007fe4ff */
[----:B------:R-:W-:-:S04]  /*a450*/  IMAD.WIDE.U32 R2, R11, R8, RZ ;  /* 0x000000080b027225 */ /* 0x000fc800078e00ff */
[----:B------:R-:W-:-:S04]  /*a460*/  IMAD.WIDE.U32 R4, P0, R7, R9, R2 ;  /* 0x0000000907047225 */ /* 0x000fc80007800002 */
[----:B------:R-:W-:-:S04]  /*a470*/  IMAD.WIDE.U32 R2, R7, R8, RZ ;  /* 0x0000000807027225 */ /* 0x000fc800078e00ff */
[----:B------:R-:W-:Y:S01]  /*a480*/  IMAD.X R7, RZ, RZ, RZ, P0 ;  /* 0x000000ffff077224 */ /* 0x000fe200000e06ff */
[----:B------:R-:W-:Y:S01]  /*a490*/  IADD3 RZ, P0, R3, R4, RZ ;  /* 0x0000000403ff7210 */ /* 0x000fe20007f1e0ff */
[----:B------:R-:W-:-:S04]  /*a4a0*/  IMAD.MOV.U32 R6, RZ, RZ, R5 ;  /* 0x000000ffff067224 */ /* 0x000fc800078e0005 */
[----:B------:R-:W-:-:S08]  /*a4b0*/  IMAD.WIDE.U32.X R6, R11, R9, R6, P0 ;  /* 0x000000090b067225 */ /* 0x000fd000000e0406 */
.L_x_297:
[-CC-:B------:R-:W-:Y:S01]  /*a4c0*/  SHF.R.U64 R17, R6, R10.reuse, R7.reuse ;  /* 0x0000000a06117219 */ /* 0x180fe20000001207 */
[----:B------:R-:W3:Y:S01]  /*a4d0*/  LDC.64 R24, c[0x0][0x640] ;  /* 0x00019000ff187b82 */ /* 0x000ee20000000a00 */
[----:B0-----:R-:W-:Y:S01]  /*a4e0*/  SHF.R.U32.HI R0, RZ, R10, R7 ;  /* 0x0000000aff007219 */ /* 0x001fe20000011607 */
[----:B------:R-:W-:Y:S01]  /*a4f0*/  IMAD.MOV.U32 R2, RZ, RZ, R20 ;  /* 0x000000ffff027224 */ /* 0x000fe200078e0014 */
[----:B------:R-:W-:Y:S01]  /*a500*/  IADD3 R5, P0, RZ, -R17, RZ ;  /* 0x80000011ff057210 */ /* 0x000fe20007f1e0ff */
[----:B-1----:R-:W-:Y:S01]  /*a510*/  IMAD.MOV R15, RZ, RZ, -R15 ;  /* 0x000000ffff0f7224 */ /* 0x002fe200078e0a0f */
[----:B------:R-:W-:Y:S01]  /*a520*/  ULDC UR4, c[0x0][0x154] ;  /* 0x0000550000047ab9 */ /* 0x000fe20000000800 */
[----:B------:R-:W-:Y:S02]  /*a530*/  MOV R7, 0x1 ;  /* 0x0000000100077802 */ /* 0x000fe40000000f00 */
[----:B------:R-:W0:Y:S01]  /*a540*/  LDC R4, c[0x0][0x618] ;  /* 0x00018600ff047b82 */ /* 0x000e220000000800 */
[----:B------:R-:W-:-:S02]  /*a550*/  IMAD.X R3, RZ, RZ, ~R0, P0 ;  /* 0x000000ffff037224 */ /* 0x000fc400000e0e00 */
[----:B------:R-:W-:Y:S02]  /*a560*/  IMAD R15, R21, R15, R14 ;  /* 0x0000000f150f7224 */ /* 0x000fe400078e020e */
[-C--:B--2---:R-:W-:Y:S02]  /*a570*/  IMAD R0, R3, R12.reuse, RZ ;  /* 0x0000000c03007224 */ /* 0x084fe400078e02ff */
[----:B------:R-:W-:Y:S01]  /*a580*/  IMAD.MOV.U32 R3, RZ, RZ, R26 ;  /* 0x000000ffff037224 */ /* 0x000fe200078e001a */
[----:B------:R-:W1:Y:S01]  /*a590*/  LDC R6, c[0x0][0x608] ;  /* 0x00018200ff067b82 */ /* 0x000e620000000800 */
[----:B------:R-:W-:-:S04]  /*a5a0*/  IMAD.WIDE.U32 R2, R5, R12, R2 ;  /* 0x0000000c05027225 */ /* 0x000fc800078e0002 */
[----:B------:R-:W-:-:S03]  /*a5b0*/  IMAD R5, R5, R13, R0 ;  /* 0x0000000d05057224 */ /* 0x000fc600078e0200 */
[----:B------:R-:W2:Y:S01]  /*a5c0*/  LDC R18, c[0x0][0x658] ;  /* 0x00019600ff127b82 */ /* 0x000ea20000000800 */
[----:B------:R-:W-:Y:S01]  /*a5d0*/  I2FP.F32.U32 R0, R16 ;  /* 0x0000001000007245 */ /* 0x000fe20000201000 */
[----:B------:R-:W-:Y:S01]  /*a5e0*/  IMAD.IADD R3, R3, 0x1, R5 ;  /* 0x0000000103037824 */ /* 0x000fe200078e0205 */
[----:B---3--:R-:W-:Y:S01]  /*a5f0*/  ISETP.NE.U32.AND P0, PT, R24, RZ, PT ;  /* 0x000000ff1800720c */ /* 0x008fe20003f05070 */
[----:B------:R-:W-:Y:S02]  /*a600*/  IMAD.MOV.U32 R5, RZ, RZ, -0x1 ;  /* 0xffffffffff057424 */ /* 0x000fe400078e00ff */
[----:B------:R-:W-:Y:S02]  /*a610*/  FMUL R0, R0, UR4 ;  /* 0x0000000400007c20 */ /* 0x000fe40008400000 */
[----:B------:R-:W3:Y:S01]  /*a620*/  LDC R13, c[0x0][0x148] ;  /* 0x00005200ff0d7b82 */ /* 0x000ee20000000800 */
[----:B0-----:R-:W-:Y:S01]  /*a630*/  SHF.R.U64 R10, R2, R4, R3 ;  /* 0x00000004020a7219 */ /* 0x001fe20000001203 */
[----:B------:R0:W4:Y:S01]  /*a640*/  F2I.U32.TRUNC.NTZ R12, R0 ;  /* 0x00000000000c7305 */ /* 0x000122000020f000 */
[----:B------:R-:W-:-:S02]  /*a650*/  ISETP.NE.AND.EX P0, PT, R25, RZ, PT, P0 ;  /* 0x000000ff1900720c */ /* 0x000fc40003f05300 */
[----:B------:R-:W-:-:S03]  /*a660*/  SHF.R.U32.HI R3, RZ, R4, R3 ;  /* 0x00000004ff037219 */ /* 0x000fc60000011603 */
[----:B------:R-:W0:Y:S01]  /*a670*/  LDC R14, c[0x0][0x600] ;  /* 0x00018000ff0e7b82 */ /* 0x000e220000000800 */
[-CC-:B-1----:R-:W-:Y:S02]  /*a680*/  SHF.R.U64 R8, R10, R6.reuse, R3.reuse ;  /* 0x000000060a087219 */ /* 0x182fe40000001203 */
[----:B------:R-:W-:-:S05]  /*a690*/  SHF.R.U32.HI R3, RZ, R6, R3 ;  /* 0x00000006ff037219 */ /* 0x000fca0000011603 */
[----:B------:R-:W1:Y:S01]  /*a6a0*/  LDC R20, c[0x0][0x648] ;  /* 0x00019200ff147b82 */ /* 0x000e620000000800 */
[-CC-:B--2---:R-:W-:Y:S02]  /*a6b0*/  SHF.R.U64 R11, R8, R18.reuse, R3.reuse ;  /* 0x00000012080b7219 */ /* 0x184fe40000001203 */
[-C--:B------:R-:W-:Y:S02]  /*a6c0*/  SHF.L.U32 R5, R5, R18.reuse, RZ ;  /* 0x0000001205057219 */ /* 0x080fe400000006ff */
[-C--:B------:R-:W-:Y:S01]  /*a6d0*/  SHF.R.U32.HI R3, RZ, R18.reuse, R3 ;  /* 0x00000012ff037219 */ /* 0x080fe20000011603 */
[----:B------:R-:W-:Y:S01]  /*a6e0*/  IMAD.MOV.U32 R2, RZ, RZ, R11 ;  /* 0x000000ffff027224 */ /* 0x000fe200078e000b */
[----:B------:R-:W-:Y:S01]  /*a6f0*/  SHF.L.U32 R18, R7, R18, RZ ;  /* 0x0000001207127219 */ /* 0x000fe200000006ff */
[----:B------:R-:W2:Y:S01]  /*a700*/  LDC R26, c[0x0][0x638] ;  /* 0x00018e00ff1a7b82 */ /* 0x000ea20000000800 */
[----:B------:R-:W-:-:S07]  /*a710*/  LOP3.LUT R21, RZ, R5, RZ, 0x33, !PT ;  /* 0x00000005ff157212 */ /* 0x000fce00078e33ff */
[----:B------:R-:W0:Y:S01]  /*a720*/  LDC R27, c[0x0][0x610] ;  /* 0x00018400ff1b7b82 */ /* 0x000e220000000800 */
[----:B----4-:R-:W-:Y:S05]  /*a730*/  @!P0 BRA `(.L_x_298) ;  /* 0x0000000000288947 */ /* 0x010fea0003800000 */
[----:B0-----:R-:W0:Y:S02]  /*a740*/  LDC R0, c[0x0][0x64c] ;  /* 0x00019300ff007b82 */ /* 0x001e240000000800 */
[----:B0-----:R-:W-:-:S05]  /*a750*/  IADD3 R7, P0, R11, R0, RZ ;  /* 0x000000000b077210 */ /* 0x001fca0007f1e0ff */
        /* <DEDUP_REMOVED lines=8> */
.L_x_298:
[----:B------:R-:W4:Y:S01]  /*a7e0*/  LDC R4, c[0x0][0x65c] ;  /* 0x00019700ff047b82 */ /* 0x000f220000000800 */
[----:B01----:R-:W-:Y:S01]  /*a7f0*/  SHF.R.U64 R0, R2, R20, R3 ;  /* 0x0000001402007219 */ /* 0x003fe20000001203 */
[----:B------:R-:W-:Y:S01]  /*a800*/  VIADD R5, R14, 0xffffffff ;  /* 0xffffffff0e057836 */ /* 0x000fe20000000000 */
[----:B------:R-:W-:Y:S01]  /*a810*/  LOP3.LUT R3, R8, R21, RZ, 0xc0, !PT ;  /* 0x0000001508037212 */ /* 0x000fe200078ec0ff */
[----:B------:R-:W-:Y:S02]  /*a820*/  IMAD.MOV R12, RZ, RZ, -R12 ;  /* 0x000000ffff0c7224 */ /* 0x000fe400078e0a0c */
[----:B------:R-:W-:Y:S02]  /*a830*/  IMAD.MOV R2, RZ, RZ, -R0 ;  /* 0x000000ffff027224 */ /* 0x000fe400078e0a00 */
[----:B------:R-:W-:Y:S01]  /*a840*/  IMAD R18, R18, R0, R3 ;  /* 0x0000000012127224 */ /* 0x000fe200078e0203 */
[----:B------:R-:W-:Y:S01]  /*a850*/  LOP3.LUT R3, R10, R5, RZ, 0xc0, !PT ;  /* 0x000000050a037212 */ /* 0x000fe200078ec0ff */
[----:B--2---:R-:W-:-:S02]  /*a860*/  IMAD R0, R2, R26, R11 ;  /* 0x0000001a02007224 */ /* 0x004fc400078e020b */
[----:B------:R-:W-:Y:S02]  /*a870*/  IMAD.MOV.U32 R2, RZ, RZ, 0x1 ;  /* 0x00000001ff027424 */ /* 0x000fe400078e00ff */
[----:B------:R-:W-:-:S03]  /*a880*/  IMAD R3, R0, R14, R3 ;  /* 0x0000000e00037224 */ /* 0x000fc600078e0203 */
[----:B------:R-:W-:Y:S02]  /*a890*/  PRMT R0, R2, 0x7610, R0 ;  /* 0x0000761002007816 */ /* 0x000fe40000000000 */
[----:B----4-:R-:W-:-:S13]  /*a8a0*/  ISETP.NE.AND P0, PT, R4, 0x1, PT ;  /* 0x000000010400780c */ /* 0x010fda0003f05270 */
[----:B---3--:R-:W-:-:S04]  /*a8b0*/  @P0 IMAD R15, R13, R12, R16 ;  /* 0x0000000c0d0f0224 */ /* 0x008fc800078e0210 */
[----:B------:R-:W-:-:S05]  /*a8c0*/  IMAD R18, R18, R27, R15 ;  /* 0x0000001b12127224 */ /* 0x000fca00078e020f */
[----:B------:R-:W-:Y:S02]  /*a8d0*/  SEL R16, R3, R18, !P0 ;  /* 0x0000001203107207 */ /* 0x000fe40004000000 */
[----:B------:R-:W-:-:S07]  /*a8e0*/  SEL R18, R18, R3, !P0 ;  /* 0x0000000312127207 */ /* 0x000fce0004000000 */
.L_x_296:
[----:B------:R-:W-:-:S13]  /*a8f0*/  LOP3.LUT P0, RZ, R0, 0xff, RZ, 0xc0, !PT ;  /* 0x000000ff00ff7812 */ /* 0x000fda000780c0ff */
[----:B------:R-:W-:Y:S05]  /*a900*/  @P0 BRA `(.L_x_299) ;  /* 0xffffff6400ac0947 */ /* 0x000fea000383ffff */
[----:B------:R-:W-:Y:S05]  /*a910*/  EXIT ;  /* 0x000000000000794d */ /* 0x000fea0003800000 */
.L_x_3:
[----:B------:R-:W2:Y:S04]  /*a920*/  LDL R19, [R1+0x58] ;  /* 0x0000580001137983 */ /* 0x000ea80000100800 */
[----:B0-----:R-:W3:Y:S01]  /*a930*/  LDL R20, [R1+0x54] ;  /* 0x0000540001147983 */ /* 0x001ee20000100800 */
[----:B------:R-:W-:Y:S01]  /*a940*/  IMAD.MOV.U32 R6, RZ, RZ, -0x1 ;  /* 0xffffffffff067424 */ /* 0x000fe200078e00ff */
[----:B------:R-:W-:-:S04]  /*a950*/  ULDC.64 UR4, c[0x0][0x650] ;  /* 0x0001940000047ab9 */ /* 0x000fc80000000a00 */
[----:B------:R0:W-:Y:S01]  /*a960*/  STL [R1+0x44], R6 ;  /* 0x0000440601007387 */ /* 0x0001e20000100800 */
[----:B------:R-:W-:Y:S01]  /*a970*/  PRMT R5, RZ, 0x7610, R5 ;  /* 0x00007610ff057816 */ /* 0x000fe20000000005 */
[----:B------:R-:W-:Y:S01]  /*a980*/  IMAD.MOV.U32 R16, RZ, RZ, -0x1 ;  /* 0xffffffffff107424 */ /* 0x000fe200078e00ff */
[----:B------:R-:W-:Y:S02]  /*a990*/  MOV R17, 0xffffffff ;  /* 0xffffffff00117802 */ /* 0x000fe40000000f00 */
[----:B--2---:R-:W-:-:S04]  /*a9a0*/  ISETP.GE.U32.AND P0, PT, R19, UR4, PT ;  /* 0x0000000413007c0c */ /* 0x004fc8000bf06070 */
[----:B---3--:R-:W-:-:S13]  /*a9b0*/  ISETP.GE.U32.AND.EX P0, PT, R20, UR5, PT, P0 ;  /* 0x0000000514007c0c */ /* 0x008fda000bf06100 */
[----:B0-----:R-:W-:Y:S05]  /*a9c0*/  @P0 BRA `(.L_x_300) ;  /* 0x0000000400680947 */ /* 0x001fea0003800000 */
        /* <DEDUP_REMOVED lines=18> */
.L_x_301:
[-CC-:B------:R-:W-:Y:S01]  /*aaf0*/  SHF.R.U64 R12, R10, R14.reuse, R11.reuse ;  /* 0x0000000e0a0c7219 */ /* 0x180fe2000000120b */
[----:B------:R-:W0:Y:S01]  /*ab00*/  LDC R18, c[0x0][0x618] ;  /* 0x00018600ff127b82 */ /* 0x000e220000000800 */
[----:B------:R-:W-:Y:S01]  /*ab10*/  SHF.R.U32.HI R3, RZ, R14, R11 ;  /* 0x0000000eff037219 */ /* 0x000fe2000001160b */
[----:B------:R-:W-:Y:S01]  /*ab20*/  IMAD.MOV.U32 R7, RZ, RZ, R20 ;  /* 0x000000ffff077224 */ /* 0x000fe200078e0014 */
[----:B------:R-:W-:Y:S01]  /*ab30*/  IADD3 R5, P0, RZ, -R12, RZ ;  /* 0x8000000cff057210 */ /* 0x000fe20007f1e0ff */
[----:B------:R-:W-:Y:S01]  /*ab40*/  ULDC UR4, c[0x0][0x150] ;  /* 0x0000540000047ab9 */ /* 0x000fe20000000800 */
[----:B------:R-:W-:Y:S02]  /*ab50*/  I2FP.F32.U32 R8, R2 ;  /* 0x0000000200087245 */ /* 0x000fe40000201000 */
[----:B------:R-:W-:Y:S01]  /*ab60*/  MOV R6, R19 ;  /* 0x0000001300067202 */ /* 0x000fe20000000f00 */
[----:B------:R-:W1:Y:S01]  /*ab70*/  LDC.64 R20, c[0x0][0x640] ;  /* 0x00019000ff147b82 */ /* 0x000e620000000a00 */
[----:B------:R-:W-:-:S02]  /*ab80*/  IMAD.X R3, RZ, RZ, ~R3, P0 ;  /* 0x000000ffff037224 */ /* 0x000fc400000e0e03 */
[----:B------:R-:W-:Y:S01]  /*ab90*/  FMUL R9, R8, UR4 ;  /* 0x0000000408097c20 */ /* 0x000fe20008400000 */
[----:B------:R-:W-:Y:S01]  /*aba0*/  ULDC UR4, c[0x0][0x154] ;  /* 0x0000550000047ab9 */ /* 0x000fe20000000800 */
[----:B------:R-:W-:-:S03]  /*abb0*/  IMAD.WIDE.U32 R6, R5, R16, R6 ;  /* 0x0000001005067225 */ /* 0x000fc600078e0006 */
[----:B------:R-:W2:Y:S01]  /*abc0*/  LDC R11, c[0x0][0x144] ;  /* 0x00005100ff0b7b82 */ /* 0x000ea20000000800 */
[----:B------:R-:W-:Y:S01]  /*abd0*/  IMAD R8, R3, R16, RZ ;  /* 0x0000001003087224 */ /* 0x000fe200078e02ff */
[----:B------:R-:W3:Y:S03]  /*abe0*/  F2I.U32.TRUNC.NTZ R9, R9 ;  /* 0x0000000900097305 */ /* 0x000ee6000020f000 */
[----:B------:R-:W-:Y:S02]  /*abf0*/  IMAD R3, R5, R17, R8 ;  /* 0x0000001105037224 */ /* 0x000fe400078e0208 */
[----:B------:R-:W-:Y:S01]  /*ac00*/  IMAD.MOV.U32 R8, RZ, RZ, 0x1 ;  /* 0x00000001ff087424 */ /* 0x000fe200078e00ff */
[----:B------:R-:W4:Y:S01]  /*ac10*/  LDC R14, c[0x0][0x608] ;  /* 0x00018200ff0e7b82 */ /* 0x000f220000000800 */
[----:B------:R-:W-:-:S05]  /*ac20*/  IMAD.IADD R3, R7, 0x1, R3 ;  /* 0x0000000107037824 */ /* 0x000fca00078e0203 */
[----:B0-----:R-:W-:Y:S02]  /*ac30*/  SHF.R.U64 R10, R6, R18, R3 ;  /* 0x00000012060a7219 */ /* 0x001fe40000001203 */
[----:B------:R-:W0:Y:S01]  /*ac40*/  LDC R19, c[0x0][0x658] ;  /* 0x00019600ff137b82 */ /* 0x000e220000000800 */
[----:B------:R-:W-:Y:S01]  /*ac50*/  I2FP.F32.U32 R6, R4 ;  /* 0x0000000400067245 */ /* 0x000fe20000201000 */
[----:B---3--:R-:W-:Y:S01]  /*ac60*/  IMAD.MOV R5, RZ, RZ, -R9 ;  /* 0x000000ffff057224 */ /* 0x008fe200078e0a09 */
[----:B-1----:R-:W-:Y:S02]  /*ac70*/  ISETP.NE.U32.AND P0, PT, R20, RZ, PT ;  /* 0x000000ff1400720c */ /* 0x002fe40003f05070 */
[----:B------:R-:W-:Y:S01]  /*ac80*/  SHF.R.U32.HI R3, RZ, R18, R3 ;  /* 0x00000012ff037219 */ /* 0x000fe20000011603 */
[----:B------:R-:W-:Y:S01]  /*ac90*/  FMUL R6, R6, UR4 ;  /* 0x0000000406067c20 */ /* 0x000fe20008400000 */
[----:B------:R-:W-:Y:S01]  /*aca0*/  ISETP.NE.AND.EX P0, PT, R21, RZ, PT, P0 ;  /* 0x000000ff1500720c */ /* 0x000fe20003f05300 */
[----:B------:R-:W1:Y:S01]  /*acb0*/  LDC R17, c[0x0][0x148] ;  /* 0x00005200ff117b82 */ /* 0x000e620000000800 */
[----:B--2---:R-:W-:Y:S01]  /*acc0*/  IMAD R18, R11, R5, R2 ;  /* 0x000000050b127224 */ /* 0x004fe200078e0202 */
[----:B------:R2:W3:Y:S06]  /*acd0*/  F2I.U32.TRUNC.NTZ R15, R6 ;  /* 0x00000006000f7305 */ /* 0x0004ec000020f000 */
[----:B------:R-:W1:Y:S01]  /*ace0*/  LDC R16, c[0x0][0x600] ;  /* 0x00018000ff107b82 */ /* 0x000e620000000800 */
[----:B----4-:R-:W-:-:S02]  /*acf0*/  SHF.R.U64 R13, R10, R14, R3 ;  /* 0x0000000e0a0d7219 */ /* 0x010fc40000001203 */
[----:B------:R-:W-:Y:S01]  /*ad00*/  SHF.R.U32.HI R2, RZ, R14, R3 ;  /* 0x0000000eff027219 */ /* 0x000fe20000011603 */
[----:B------:R-:W-:-:S04]  /*ad10*/  IMAD.MOV.U32 R14, RZ, RZ, -0x1 ;  /* 0xffffffffff0e7424 */ /* 0x000fc800078e00ff */
[----:B------:R-:W4:Y:S01]  /*ad20*/  LDC R22, c[0x0][0x648] ;  /* 0x00019200ff167b82 */ /* 0x000f220000000800 */
[-C--:B0-----:R-:W-:Y:S02]  /*ad30*/  SHF.L.U32 R5, R14, R19.reuse, RZ ;  /* 0x000000130e057219 */ /* 0x081fe400000006ff */
[-CC-:B------:R-:W-:Y:S02]  /*ad40*/  SHF.R.U64 R14, R13, R19.reuse, R2.reuse ;  /* 0x000000130d0e7219 */ /* 0x180fe40000001202 */
[-C--:B------:R-:W-:Y:S02]  /*ad50*/  SHF.R.U32.HI R3, RZ, R19.reuse, R2 ;  /* 0x00000013ff037219 */ /* 0x080fe40000011602 */
[----:B------:R-:W-:Y:S01]  /*ad60*/  SHF.L.U32 R19, R8, R19, RZ ;  /* 0x0000001308137219 */ /* 0x000fe200000006ff */
[----:B------:R-:W0:Y:S01]  /*ad70*/  LDC R23, c[0x0][0x638] ;  /* 0x00018e00ff177b82 */ /* 0x000e220000000800 */
[----:B------:R-:W-:Y:S01]  /*ad80*/  LOP3.LUT R24, RZ, R5, RZ, 0x33, !PT ;  /* 0x00000005ff187212 */ /* 0x000fe200078e33ff */
[----:B------:R-:W-:-:S06]  /*ad90*/  IMAD.MOV.U32 R2, RZ, RZ, R14 ;  /* 0x000000ffff027224 */ /* 0x000fcc00078e000e */
[----:B------:R-:W0:Y:S01]  /*ada0*/  LDC R25, c[0x0][0x610] ;  /* 0x00018400ff197b82 */ /* 0x000e220000000800 */
[----:B--23--:R-:W-:Y:S05]  /*adb0*/  @!P0 BRA `(.L_x_302) ;  /* 0x0000000000288947 */ /* 0x00cfea0003800000 */
[----:B------:R-:W2:Y:S02]  /*adc0*/  LDC R5, c[0x0][0x64c] ;  /* 0x00019300ff057b82 */ /* 0x000ea40000000800 */
[----:B--2---:R-:W-:-:S05]  /*add0*/  IADD3 R5, P0, R14, R5, RZ ;  /* 0x000000050e057210 */ /* 0x004fca0007f1e0ff */
[----:B------:R-:W-:-:S04]  /*ade0*/  IMAD.X R11, RZ, RZ, R3, P0 ;  /* 0x000000ffff0b7224 */ /* 0x000fc800000e0603 */
[----:B------:R-:W-:-:S04]  /*adf0*/  IMAD.WIDE.U32 R2, R11, R20, RZ ;  /* 0x000000140b027225 */ /* 0x000fc800078e00ff */
[----:B------:R-:W-:-:S04]  /*ae00*/  IMAD.WIDE.U32 R6, P0, R5, R21, R2 ;  /* 0x0000001505067225 */ /* 0x000fc80007800002 */
[----:B------:R-:W-:Y:S01]  /*ae10*/  IMAD.WIDE.U32 R2, R5, R20, RZ ;  /* 0x0000001405027225 */ /* 0x000fe200078e00ff */
[----:B------:R-:W-:-:S03]  /*ae20*/  MOV R8, R7 ;  /* 0x0000000700087202 */ /* 0x000fc60000000f00 */
[----:B------:R-:W-:Y:S01]  /*ae30*/  IMAD.X R9, RZ, RZ, RZ, P0 ;  /* 0x000000ffff097224 */ /* 0x000fe200000e06ff */
[----:B------:R-:W-:-:S05]  /*ae40*/  IADD3 RZ, P0, R3, R6, RZ ;  /* 0x0000000603ff7210 */ /* 0x000fca0007f1e0ff */
[----:B------:R-:W-:-:S08]  /*ae50*/  IMAD.WIDE.U32.X R2, R11, R21, R8, P0 ;  /* 0x000000150b027225 */ /* 0x000fd000000e0408 */
.L_x_302:
[----:B------:R-:W2:Y:S01]  /*ae60*/  LDC R5, c[0x0][0x65c] ;  /* 0x00019700ff057b82 */ /* 0x000ea20000000800 */
[----:B------:R3:W-:Y:S01]  /*ae70*/  STL [R1+0x44], R12 ;  /* 0x0000440c01007387 */ /* 0x0007e20000100800 */
[----:B----4-:R-:W-:Y:S01]  /*ae80*/  SHF.R.U64 R3, R2, R22, R3 ;  /* 0x0000001602037219 */ /* 0x010fe20000001203 */
[----:B------:R-:W-:Y:S01]  /*ae90*/  IMAD.MOV R15, RZ, RZ, -R15 ;  /* 0x000000ffff0f7224 */ /* 0x000fe200078e0a0f */
[----:B------:R-:W-:Y:S01]  /*aea0*/  LOP3.LUT R2, R13, R24, RZ, 0xc0, !PT ;  /* 0x000000180d027212 */ /* 0x000fe200078ec0ff */
[----:B-1----:R-:W-:Y:S01]  /*aeb0*/  VIADD R7, R16, 0xffffffff ;  /* 0xffffffff10077836 */ /* 0x002fe20000000000 */
[----:B--2---:R-:W-:Y:S01]  /*aec0*/  ISETP.NE.AND P0, PT, R5, 0x1, PT ;  /* 0x000000010500780c */ /* 0x004fe20003f05270 */
[----:B------:R-:W-:-:S12]  /*aed0*/  IMAD.MOV R5, RZ, RZ, -R3 ;  /* 0x000000ffff057224 */ /* 0x000fd800078e0a03 */
[----:B------:R-:W-:Y:S02]  /*aee0*/  @P0 IMAD R18, R17, R15, R4 ;  /* 0x0000000f11120224 */ /* 0x000fe400078e0204 */
[----:B------:R-:W-:Y:S01]  /*aef0*/  IMAD R17, R19, R3, R2 ;  /* 0x0000000313117224 */ /* 0x000fe200078e0202 */
[----:B------:R-:W-:Y:S01]  /*af00*/  LOP3.LUT R3, R10, R7, RZ, 0xc0, !PT ;  /* 0x000000070a037212 */ /* 0x000fe200078ec0ff */
[----:B0-----:R-:W-:Y:S02]  /*af10*/  IMAD R2, R5, R23, R14 ;  /* 0x0000001705027224 */ /* 0x001fe400078e020e */
[----:B------:R-:W-:Y:S02]  /*af20*/  IMAD R17, R17, R25, R18 ;  /* 0x0000001911117224 */ /* 0x000fe400078e0212 */
[----:B------:R-:W-:Y:S02]  /*af30*/  IMAD R2, R2, R16, R3 ;  /* 0x0000001002027224 */ /* 0x000fe400078e0203 */
[----:B------:R-:W-:-:S03]  /*af40*/  IMAD.MOV.U32 R5, RZ, RZ, 0x1 ;  /* 0x00000001ff057424 */ /* 0x000fc600078e00ff */
[----:B------:R-:W-:Y:S02]  /*af50*/  SEL R16, R2, R17, !P0 ;  /* 0x0000001102107207 */ /* 0x000fe40004000000 */
[----:B---3--:R-:W-:-:S07]  /*af60*/  SEL R17, R17, R2, !P0 ;  /* 0x0000000211117207 */ /* 0x008fce0004000000 */
.L_x_300:
[----:B------:R-:W-:-:S08]  /*af70*/  NOP ;  /* 0x0000000000007918 */ /* 0x000fd00000000000 */
[----:B------:R-:W0:-:S00]  /*af80*/  USETMAXREG.DEALLOC.CTAPOOL 0x28 ;  /* 0x00000028000079c8 */ /* 0x000e0000080e0500 */
[----:B0-----:R-:W-:-:S13]  /*af90*/  ISETP.NE.AND P0, PT, R0, RZ, PT ;  /* 0x000000ff0000720c */ /* 0x001fda0003f05270 */
[----:B------:R-:W-:Y:S05]  /*afa0*/  @P0 EXIT ;  /* 0x000000000000094d */ /* 0x000fea0003800000 */
[----:B------:R-:W-:Y:S01]  /*afb0*/  IMAD.MOV.U32 R0, RZ, RZ, 0x1 ;  /* 0x00000001ff007424 */ /* 0x000fe200078e00ff */
[----:B------:R0:W-:Y:S01]  /*afc0*/  STL [R1+0x68], RZ ;  /* 0x000068ff01007387 */ /* 0x0001e20000100800 */
[----:B------:R-:W-:-:S03]  /*afd0*/  LOP3.LUT P0, RZ, R5, 0xff, RZ, 0xc0, !PT ;  /* 0x000000ff05ff7812 */ /* 0x000fc6000780c0ff */
[----:B------:R0:W-:Y:S10]  /*afe0*/  STL [R1+0x6c], R0 ;  /* 0x00006c0001007387 */ /* 0x0001f40000100800 */
[----:B0-----:R-:W-:Y:S05]  /*aff0*/  @!P0 BRA `(.L_x_303) ;  /* 0x0000002400848947 */ /* 0x001fea0003800000 */
[----:B------:R-:W2:Y:S01]  /*b000*/  LDL R4, [R1+0x50] ;  /* 0x0000500001047983 */ /* 0x000ea20000100800 */
[----:B------:R-:W0:Y:S01]  /*b010*/  LDC R0, c[0x0][0x28c] ;  /* 0x0000a300ff007b82 */ /* 0x000e220000000800 */
[----:B------:R-:W-:Y:S01]  /*b020*/  ULDC UR41, c[0x0][0x658] ;  /* 0x0001960000297ab9 */ /* 0x000fe20000000800 */
[----:B------:R-:W-:Y:S01]  /*b030*/  UMOV UR5, 0xffffffff ;  /* 0xffffffff00057882 */ /* 0x000fe20000000000 */
[----:B------:R-:W1:Y:S01]  /*b040*/  S2R R6, SR_TID.X ;  /* 0x0000000000067919 */ /* 0x000e620000002100 */
[----:B------:R-:W-:Y:S01]  /*b050*/  ULDC UR4, c[0x0][0xc] ;  /* 0x0000030000047ab9 */ /* 0x000fe20000000800 */
[----:B------:R-:W-:Y:S01]  /*b060*/  USHF.L.U32 UR42, UR5, UR41, URZ ;  /* 0x00000029052a7299 */ /* 0x000fe2000800063f */
[----:B------:R-:W-:Y:S01]  /*b070*/  BSSY B7, `(.L_x_303) ;  /* 0x0000259000077945 */ /* 0x000fe20003800000 */
[----:B------:R-:W-:Y:S01]  /*b080*/  UMOV UR6, 0x1 ;  /* 0x0000000100067882 */ /* 0x000fe20000000000 */
[----:B------:R-:W-:Y:S01]  /*b090*/  ULDC UR5, c[0x0][0x10] ;  /* 0x0000040000057ab9 */ /* 0x000fe20000000800 */
[----:B------:R-:W-:-:S02]  /*b0a0*/  USHF.L.U32 UR41, UR6, UR41, URZ ;  /* 0x0000002906297299 */ /* 0x000fc4000800063f */
[----:B------:R-:W-:Y:S01]  /*b0b0*/  UIMAD.WIDE.U32 UR4, UR4, UR5, URZ ;  /* 0x00000005040472a5 */ /* 0x000fe2000f8e003f */
[----:B------:R-:W-:Y:S01]  /*b0c0*/  ULDC UR6, c[0x0][0x14] ;  /* 0x0000050000067ab9 */ /* 0x000fe20000000800 */
[----:B------:R-:W-:Y:S02]  /*b0d0*/  ULDC UR40, c[0x0][0x600] ;  /* 0x0001800000287ab9 */ /* 0x000fe40000000800 */
[----:B------:R-:W-:Y:S02]  /*b0e0*/  UIMAD.WIDE.U32 UR38, UR4, UR6, URZ ;  /* 0x00000006042672a5 */ /* 0x000fe4000f8e003f */
[----:B------:R-:W-:Y:S02]  /*b0f0*/  UIMAD UR43, UR5, UR6, URZ ;  /* 0x00000006052b72a4 */ /* 0x000fe4000f8e023f */
[----:B------:R-:W-:Y:S02]  /*b100*/  UIADD3 UR40, UR40, -0x1, URZ ;  /* 0xffffffff28287890 */ /* 0x000fe4000fffe03f */
[----:B------:R-:W-:-:S02]  /*b110*/  ULOP3.LUT UR42, URZ, UR42, URZ, 0x33, !UPT ;  /* 0x0000002a3f2a7292 */ /* 0x000fc4000f8e333f */
[----:B------:R-:W-:Y:S01]  /*b120*/  UIADD3 UR43, UR39, UR43, URZ ;  /* 0x0000002b272b7290 */ /* 0x000fe2000fffe03f */
[----:B0-----:R-:W-:Y:S01]  /*b130*/  VIADD R0, R0, 0x1f ;  /* 0x0000001f00007836 */ /* 0x001fe20000000000 */
[----:B------:R-:W-:-:S04]  /*b140*/  ULDC.64 UR36, c[0x0][0x198] ;  /* 0x0000660000247ab9 */ /* 0x000fc80000000a00 */
[----:B------:R-:W-:-:S04]  /*b150*/  SHF.R.S32.HI R3, RZ, 0x1f, R0 ;  /* 0x0000001fff037819 */ /* 0x000fc80000011400 */
[----:B------:R-:W-:Y:S01]  /*b160*/  LEA.HI R3, R3, R0, RZ, 0x5 ;  /* 0x0000000003037211 */ /* 0x000fe200078f28ff */
[----:B------:R-:W-:Y:S01]  /*b170*/  IMAD.MOV.U32 R0, RZ, RZ, 0x1 ;  /* 0x00000001ff007424 */ /* 0x000fe200078e00ff */
[C---:B-1----:R-:W-:Y:S02]  /*b180*/  LOP3.LUT P1, RZ, R6.reuse, 0x7f, RZ, 0xc0, !PT ;  /* 0x0000007f06ff7812 */ /* 0x042fe4000782c0ff */
[----:B------:R-:W-:Y:S02]  /*b190*/  LOP3.LUT P0, RZ, R6, 0x1f, RZ, 0xc0, !PT ;  /* 0x0000001f06ff7812 */ /* 0x000fe4000780c0ff */
[----:B------:R-:W-:Y:S02]  /*b1a0*/  PRMT R2, R0, 0x7610, R2 ;  /* 0x0000761000027816 */ /* 0x000fe40000000002 */
[----:B------:R-:W-:Y:S02]  /*b1b0*/  PLOP3.LUT P0, PT, P0, P1, PT, 0x8a, 0x0 ;  /* 0x000000000000781c */ /* 0x000fe40000703172 */
[----:B------:R-:W-:-:S02]  /*b1c0*/  SHF.R.S32.HI R0, RZ, 0x5, R3 ;  /* 0x00000005ff007819 */ /* 0x000fc40000011403 */
[----:B------:R-:W-:Y:S02]  /*b1d0*/  P2R R5, PR, RZ, 0x1 ;  /* 0x00000001ff057803 */ /* 0x000fe40000000000 */
[----:B--2---:R-:W-:Y:S01]  /*b1e0*/  LOP3.LUT R6, R4, 0x2, RZ, 0xfc, !PT ;  /* 0x0000000204067812 */ /* 0x004fe200078efcff */
[----:B------:R-:W-:-:S04]  /*b1f0*/  IMAD.MOV.U32 R4, RZ, RZ, 0x1 ;  /* 0x00000001ff047424 */ /* 0x000fc800078e00ff */
[----:B------:R0:W-:Y:S04]  /*b200*/  STL [R1+0x48], R6 ;  /* 0x0000480601007387 */ /* 0x0001e80000100800 */
[----:B------:R0:W-:Y:S04]  /*b210*/  STL [R1+0x4c], R5 ;  /* 0x00004c0501007387 */ /* 0x0001e80000100800 */
[----:B------:R0:W-:Y:S04]  /*b220*/  STL [R1+0x68], RZ ;  /* 0x000068ff01007387 */ /* 0x0001e80000100800 */
[----:B------:R0:W-:Y:S04]  /*b230*/  STL [R1+0x6c], R4 ;  /* 0x00006c0401007387 */ /* 0x0001e80000100800 */
[----:B------:R0:W-:Y:S04]  /*b240*/  STL.S16 [R1+0x70], R2 ;  /* 0x0000700201007387 */ /* 0x0001e80000100600 */
[----:B------:R0:W-:Y:S02]  /*b250*/  STL [R1+0x64], R0 ;  /* 0x0000640001007387 */ /* 0x0001e40000100800 */
.L_x_317:
[----:B------:R-:W-:-:S03]  /*b260*/  UMOV UR4, 0xffffffff ;  /* 0xffffffff00047882 */ /* 0x000fc60000000000 */
[----:B-1----:R-:W-:Y:S05]  /*b270*/  BRA.DIV UR4, `(.L_x_304) ;  /* 0x0000003204f87947 */ /* 0x002fea000b800000 */
[----:B------:R-:W-:-:S13]  /*b280*/  ELECT P6, URZ, PT ;  /* 0x00000000003f782f */ /* 0x000fda00038c0000 */
.L_x_350:
[----:B------:R-:W-:Y:S04]  /*b290*/  BSSY B6, `(.L_x_305) ;  /* 0x00001b4000067945 */ /* 0x000fe80003800000 */
[----:B------:R-:W-:Y:S05]  /*b2a0*/  @!P6 BRA `(.L_x_306) ;  /* 0x0000001800c8e947 */ /* 0x000fea0003800000 */
[----:B------:R-:W1:Y:S01]  /*b2b0*/  S2R R3, SR_CgaCtaId ;  /* 0x0000000000037919 */ /* 0x000e620000008800 */
[----:B0-----:R-:W-:-:S04]  /*b2c0*/  MOV R0, 0x400 ;  /* 0x0000040000007802 */ /* 0x001fc80000000f00 */
[----:B-1----:R-:W-:-:S04]  /*b2d0*/  LEA R18, R3, R0, 0x18 ;  /* 0x0000000003127211 */ /* 0x002fc800078ec0ff */
[----:B------:R-:W-:Y:S01]  /*b2e0*/  IADD3 R0, R18, 0x200, RZ ;  /* 0x0000020012007810 */ /* 0x000fe20007ffe0ff */
[----:B------:R0:W-:Y:S03]  /*b2f0*/  STL [R1+0x5c], R18 ;  /* 0x00005c1201007387 */ /* 0x0001e60000100800 */
[----:B------:R-:W-:-:S13]  /*b300*/  LOP3.LUT P0, RZ, R0, 0x9f, RZ, 0xc0, !PT ;  /* 0x0000009f00ff7812 */ /* 0x000fda000780c0ff */
[----:B0-----:R-:W-:Y:S05]  /*b310*/  @!P0 BRA `(.L_x_307) ;  /* 0x0000000000408947 */ /* 0x001fea0003800000 */
[----:B------:R-:W-:Y:S01]  /*b320*/  MOV R2, 0x0 ;  /* 0x0000000000027802 */ /* 0x000fe20000000f00 */
[----:B------:R-:W-:Y:S01]  /*b330*/  ULDC.64 UR4, c[0x4][0x78] ;  /* 0x01001e0000047ab9 */ /* 0x000fe20000000a00 */
[----:B------:R-:W-:Y:S01]  /*b340*/  ULDC.64 UR6, c[0x4][0x8] ;  /* 0x0100020000067ab9 */ /* 0x000fe20000000a00 */
[----:B------:R-:W-:Y:S01]  /*b350*/  IMAD.U32 R4, RZ, RZ, UR4 ;  /* 0x00000004ff047e24 */ /* 0x000fe2000f8e00ff */
[----:B------:R-:W-:Y:S01]  /*b360*/  MOV R13, RZ ;  /* 0x000000ff000d7202 */ /* 0x000fe20000000f00 */
[----:B------:R-:W-:Y:S01]  /*b370*/  IMAD.U32 R5, RZ, RZ, UR5 ;  /* 0x00000005ff057e24 */ /* 0x000fe2000f8e00ff */
[----:B------:R-:W0:Y:S01]  /*b380*/  LDC.64 R2, c[0x4][R2] ;  /* 0x0100000002027b82 */ /* 0x000e220000000a00 */
[----:B------:R-:W-:Y:S01]  /*b390*/  ULDC.64 UR4, c[0x4][0x80] ;  /* 0x0100200000047ab9 */ /* 0x000fe20000000a00 */
[----:B------:R-:W-:Y:S02]  /*b3a0*/  IMAD.U32 R10, RZ, RZ, UR6 ;  /* 0x00000006ff0a7e24 */ /* 0x000fe4000f8e00ff */
[----:B------:R-:W-:-:S02]  /*b3b0*/  IMAD.U32 R6, RZ, RZ, UR4 ;  /* 0x00000004ff067e24 */ /* 0x000fc4000f8e00ff */
[----:B------:R-:W-:Y:S02]  /*b3c0*/  IMAD.U32 R7, RZ, RZ, UR5 ;  /* 0x00000005ff077e24 */ /* 0x000fe4000f8e00ff */
[----:B------:R-:W-:Y:S02]  /*b3d0*/  IMAD.U32 R11, RZ, RZ, UR7 ;  /* 0x00000007ff0b7e24 */ /* 0x000fe4000f8e00ff */
[----:B------:R-:W-:Y:S02]  /*b3e0*/  IMAD.MOV.U32 R8, RZ, RZ, 0x70 ;  /* 0x00000070ff087424 */ /* 0x000fe400078e00ff */
[----:B------:R-:W-:-:S07]  /*b3f0*/  IMAD.MOV.U32 R12, RZ, RZ, 0x1 ;  /* 0x00000001ff0c7424 */ /* 0x000fce00078e00ff */
[----:B------:R-:W-:-:S07]  /*b400*/  LEPC R20, `(.L_x_307) ;  /* 0x000000001014794e */ /* 0x000fce0000000000 */
[----:B0-----:R-:W-:Y:S05]  /*b410*/  CALL.ABS.NOINC R2 ;  /* 0x0000000002007343 */ /* 0x001fea0003c00000 */
.L_x_307:
[----:B------:R-:W-:-:S05]  /*b420*/  VIADD R0, R18, 0x10200 ;  /* 0x0001020012007836 */ /* 0x000fca0000000000 */
[----:B------:R0:W-:Y:S01]  /*b430*/  STL [R1+0x60], R0 ;  /* 0x0000600001007387 */ /* 0x0001e20000100800 */
[----:B------:R-:W-:-:S13]  /*b440*/  LOP3.LUT P0, RZ, R0, 0x9f, RZ, 0xc0, !PT ;  /* 0x0000009f00ff7812 */ /* 0x000fda000780c0ff */
[----:B0-----:R-:W-:Y:S05]  /*b450*/  @!P0 BRA `(.L_x_308) ;  /* 0x0000000000408947 */ /* 0x001fea0003800000 */
[----:B------:R-:W-:Y:S01]  /*b460*/  MOV R2, 0x0 ;  /* 0x0000000000027802 */ /* 0x000fe20000000f00 */
[----:B------:R-:W-:Y:S01]  /*b470*/  ULDC.64 UR4, c[0x4][0x78] ;  /* 0x01001e0000047ab9 */ /* 0x000fe20000000a00 */
[----:B------:R-:W-:Y:S01]  /*b480*/  ULDC.64 UR6, c[0x4][0x10] ;  /* 0x0100040000067ab9 */ /* 0x000fe20000000a00 */
[----:B------:R-:W-:Y:S01]  /*b490*/  IMAD.U32 R4, RZ, RZ, UR4 ;  /* 0x00000004ff047e24 */ /* 0x000fe2000f8e00ff */
[----:B------:R-:W-:Y:S01]  /*b4a0*/  MOV R12, 0x1 ;  /* 0x00000001000c7802 */ /* 0x000fe20000000f00 */
        /* <DEDUP_REMOVED lines=8> */
[----:B------:R-:W-:-:S07]  /*b530*/  IMAD.MOV.U32 R13, RZ, RZ, RZ ;  /* 0x000000ffff0d7224 */ /* 0x000fce00078e00ff */
[----:B------:R-:W-:-:S07]  /*b540*/  LEPC R20, `(.L_x_308) ;  /* 0x000000001014794e */ /* 0x000fce0000000000 */
[----:B0-----:R-:W-:Y:S05]  /*b550*/  CALL.ABS.NOINC R2 ;  /* 0x0000000002007343 */ /* 0x001fea0003c00000 */
.L_x_308:
[----:B------:R-:W0:Y:S02]  /*b560*/  LDC R0, c[0x0][0x28c] ;  /* 0x0000a300ff007b82 */ /* 0x000e240000000800 */
[----:B0-----:R-:W-:-:S13]  /*b570*/  ISETP.GE.AND P0, PT, R0, 0x1, PT ;  /* 0x000000010000780c */ /* 0x001fda0003f06270 */
[----:B------:R-:W-:Y:S05]  /*b580*/  @!P0 BRA `(.L_x_306) ;  /* 0x0000001800108947 */ /* 0x000fea0003800000 */
[----:B------:R-:W-:Y:S01]  /*b590*/  IMAD.SHL.U32 R0, R17, 0x80, RZ ;  /* 0x0000008011007824 */ /* 0x000fe200078e00ff */
[----:B------:R0:W5:Y:S01]  /*b5a0*/  LDL R4, [R1+0x64] ;  /* 0x0000640001047983 */ /* 0x0001620000100800 */
[----:B------:R-:W-:Y:S02]  /*b5b0*/  IMAD.SHL.U32 R2, R16, 0x100, RZ ;  /* 0x0000010010027824 */ /* 0x000fe400078e00ff */
[C---:B------:R-:W-:Y:S01]  /*b5c0*/  VIADD R8, R0.reuse, 0x8 ;  /* 0x0000000800087836 */ /* 0x040fe20000000000 */
[----:B------:R0:W5:Y:S01]  /*b5d0*/  LDL R5, [R1+0x6c] ;  /* 0x00006c0001057983 */ /* 0x0001620000100800 */
[C---:B------:R-:W-:Y:S02]  /*b5e0*/  VIADD R9, R0.reuse, 0x10 ;  /* 0x0000001000097836 */ /* 0x040fe40000000000 */
[----:B------:R-:W-:Y:S01]  /*b5f0*/  VIADD R7, R0, 0x18 ;  /* 0x0000001800077836 */ /* 0x000fe20000000000 */
[----:B------:R0:W5:Y:S01]  /*b600*/  LDL R6, [R1+0x68] ;  /* 0x0000680001067983 */ /* 0x0001620000100800 */
[----:B------:R-:W-:-:S03]  /*b610*/  IMAD.MOV.U32 R3, RZ, RZ, RZ ;  /* 0x000000ffff037224 */ /* 0x000fc600078e00ff */
[----:B------:R1:W-:Y:S04]  /*b620*/  STL [R1+0x40], R8 ;  /* 0x0000400801007387 */ /* 0x0003e80000100800 */
[----:B------:R2:W-:Y:S01]  /*b630*/  STL [R1+0x3c], R9 ;  /* 0x00003c0901007387 */ /* 0x0005e20000100800 */
[----:B-1----:R-:W-:-:S03]  /*b640*/  IADD3 R8, R0, 0x20, RZ ;  /* 0x0000002000087810 */ /* 0x002fc60007ffe0ff */
[----:B------:R1:W-:Y:S01]  /*b650*/  STL [R1+0x38], R7 ;  /* 0x0000380701007387 */ /* 0x0003e20000100800 */
[----:B--2---:R-:W-:-:S03]  /*b660*/  VIADD R9, R0, 0x28 ;  /* 0x0000002800097836 */ /* 0x004fc60000000000 */
[----:B------:R2:W-:Y:S04]  /*b670*/  STL [R1+0x34], R8 ;  /* 0x0000340801007387 */ /* 0x0005e80000100800 */
[----:B------:R3:W-:Y:S01]  /*b680*/  STL [R1+0x30], R9 ;  /* 0x0000300901007387 */ /* 0x0007e20000100800 */
[C---:B-1----:R-:W-:Y:S02]  /*b690*/  VIADD R7, R0.reuse, 0x30 ;  /* 0x0000003000077836 */ /* 0x042fe40000000000 */
[----:B--2---:R-:W-:-:S03]  /*b6a0*/  VIADD R8, R0, 0x38 ;  /* 0x0000003800087836 */ /* 0x004fc60000000000 */
[----:B------:R1:W-:Y:S01]  /*b6b0*/  STL [R1+0x2c], R7 ;  /* 0x00002c0701007387 */ /* 0x0003e20000100800 */
[----:B---3--:R-:W-:-:S03]  /*b6c0*/  VIADD R9, R0, 0x40 ;  /* 0x0000004000097836 */ /* 0x008fc60000000000 */
        /* <DEDUP_REMOVED lines=8> */
[C---:B-1----:R-:W-:Y:S01]  /*b750*/  IADD3 R7, R0.reuse, 0x60, RZ ;  /* 0x0000006000077810 */ /* 0x042fe20007ffe0ff */
[----:B--2---:R-:W-:-:S04]  /*b760*/  VIADD R8, R0, 0x68 ;  /* 0x0000006800087836 */ /* 0x004fc80000000000 */
[----:B------:R1:W-:Y:S01]  /*b770*/  STL [R1+0x14], R7 ;  /* 0x0000140701007387 */ /* 0x0003e20000100800 */
[----:B---3--:R-:W-:-:S03]  /*b780*/  VIADD R9, R0, 0x70 ;  /* 0x0000007000097836 */ /* 0x008fc60000000000 */
[----:B------:R2:W-:Y:S04]  /*b790*/  STL [R1+0x10], R8 ;  /* 0x0000100801007387 */ /* 0x0005e80000100800 */
[----:B------:R3:W-:Y:S01]  /*b7a0*/  STL [R1+0xc], R9 ;  /* 0x00000c0901007387 */ /* 0x0007e20000100800 */
[----:B-1----:R-:W-:Y:S02]  /*b7b0*/  VIADD R7, R0, 0x78 ;  /* 0x0000007800077836 */ /* 0x002fe40000000000 */
[----:B--2---:R-:W-:-:S03]  /*b7c0*/  VIADD R8, R2, 0x8 ;  /* 0x0000000802087836 */ /* 0x004fc60000000000 */
[----:B------:R1:W-:Y:S01]  /*b7d0*/  STL [R1+0x8], R7 ;  /* 0x0000080701007387 */ /* 0x0003e20000100800 */
[----:B---3--:R-:W-:-:S03]  /*b7e0*/  VIADD R9, R2, 0x10 ;  /* 0x0000001002097836 */ /* 0x008fc60000000000 */
[----:B------:R2:W-:Y:S01]  /*b7f0*/  STL [R1+0x4], R8 ;  /* 0x0000040801007387 */ /* 0x0005e20000100800 */
[C---:B------:R-:W-:Y:S01]  /*b800*/  VIADD R10, R2.reuse, 0x30 ;  /* 0x00000030020a7836 */ /* 0x040fe20000000000 */
[C---:B------:R-:W-:Y:S01]  /*b810*/  IADD3 R17, R2.reuse, 0x68, RZ ;  /* 0x0000006802117810 */ /* 0x040fe20007ffe0ff */
[C---:B------:R-:W-:Y:S01]  /*b820*/  VIADD R11, R2.reuse, 0x38 ;  /* 0x00000038020b7836 */ /* 0x040fe20000000000 */
[----:B------:R3:W-:Y:S01]  /*b830*/  STL [R1], R9 ;  /* 0x0000000901007387 */ /* 0x0007e20000100800 */
[C---:B------:R-:W-:Y:S01]  /*b840*/  VIADD R12, R2.reuse, 0x40 ;  /* 0x00000040020c7836 */ /* 0x040fe20000000000 */
[C---:B------:R-:W-:Y:S01]  /*b850*/  IADD3 R25, R2.reuse, 0xa8, RZ ;  /* 0x000000a802197810 */ /* 0x040fe20007ffe0ff */
[C---:B-1----:R-:W-:Y:S01]  /*b860*/  VIADD R7, R2.reuse, 0x18 ;  /* 0x0000001802077836 */ /* 0x042fe20000000000 */
[C---:B------:R-:W-:Y:S01]  /*b870*/  IADD3 R33, R2.reuse, 0xe8, RZ ;  /* 0x000000e802217810 */ /* 0x040fe20007ffe0ff */
[C---:B------:R-:W-:Y:S02]  /*b880*/  VIADD R13, R2.reuse, 0x48 ;  /* 0x00000048020d7836 */ /* 0x040fe40000000000 */
[----:B--2---:R-:W-:-:S02]  /*b890*/  VIADD R8, R2, 0x20 ;  /* 0x0000002002087836 */ /* 0x004fc40000000000 */
[C---:B------:R-:W-:Y:S01]  /*b8a0*/  VIADD R14, R2.reuse, 0x50 ;  /* 0x00000050020e7836 */ /* 0x040fe20000000000 */
[C---:B---3--:R-:W-:Y:S01]  /*b8b0*/  IADD3 R9, R2.reuse, 0x28, RZ ;  /* 0x0000002802097810 */ /* 0x048fe20007ffe0ff */
[C---:B------:R-:W-:Y:S02]  /*b8c0*/  VIADD R15, R2.reuse, 0x58 ;  /* 0x00000058020f7836 */ /* 0x040fe40000000000 */
[C---:B------:R-:W-:Y:S02]  /*b8d0*/  VIADD R16, R2.reuse, 0x60 ;  /* 0x0000006002107836 */ /* 0x040fe40000000000 */
[C---:B------:R-:W-:Y:S02]  /*b8e0*/  VIADD R18, R2.reuse, 0x70 ;  /* 0x0000007002127836 */ /* 0x040fe40000000000 */
[C---:B------:R-:W-:Y:S02]  /*b8f0*/  VIADD R19, R2.reuse, 0x78 ;  /* 0x0000007802137836 */ /* 0x040fe40000000000 */
[----:B------:R-:W-:-:S02]  /*b900*/  VIADD R20, R2, 0x80 ;  /* 0x0000008002147836 */ /* 0x000fc40000000000 */
[C---:B------:R-:W-:Y:S02]  /*b910*/  VIADD R21, R2.reuse, 0x88 ;  /* 0x0000008802157836 */ /* 0x040fe40000000000 */
        /* <DEDUP_REMOVED lines=11> */
[----:B0-----:R-:W-:-:S07]  /*b9d0*/  VIADD R35, R2, 0xf8 ;  /* 0x000000f802237836 */ /* 0x001fce0000000000 */
.L_x_312:
[----:B------:R0:W-:Y:S04]  /*b9e0*/  STL [R1+0x74], R0 ;  /* 0x0000740001007387 */ /* 0x0001e80000100800 */
[----:B0-----:R-:W2:Y:S01]  /*b9f0*/  LDL R0, [R1+0x5c] ;  /* 0x00005c0001007983 */ /* 0x001ea20000100800 */
[----:B-----5:R-:W-:Y:S01]  /*ba00*/  SHF.L.U32 R37, R5, 0x1f, RZ ;  /* 0x0000001f05257819 */ /* 0x020fe200000006ff */
[----:B--2---:R-:W-:Y:S02]  /*ba10*/  IMAD R36, R6, 0x8, R0 ;  /* 0x0000000806247824 */ /* 0x004fe400078e0200 */
[----:B------:R0:W5:Y:S02]  /*ba20*/  LDL.LU R0, [R1+0x74] ;  /* 0x0000740001007983 */ /* 0x0001640000300800 */
[----:B------:R-:W1:Y:S02]  /*ba30*/  SYNCS.PHASECHK.TRANS64.TRYWAIT P0, [R36+URZ+0x20], R37 ;  /* 0x00002025240075a7 */ /* 0x000e64000800017f */
[----:B01----:R-:W-:Y:S05]  /*ba40*/  @!P0 BRA `(.L_x_309) ;  /* 0x0000002c00248947 */ /* 0x003fea0003800000 */
.L_x_351:
[----:B------:R1:W-:Y:S04]  /*ba50*/  STL [R1+0x78], R2 ;  /* 0x0000780201007387 */ /* 0x0003e80000100800 */
[----:B-----5:R2:W-:Y:S01]  /*ba60*/  STL [R1+0x74], R0 ;  /* 0x0000740001007387 */ /* 0x0205e20000100800 */
[----:B-1----:R-:W1:Y:S03]  /*ba70*/  S2R R2, SR_TID.X ;  /* 0x0000000000027919 */ /* 0x002e660000002100 */
[----:B--2---:R-:W2:Y:S01]  /*ba80*/  LDL R0, [R1+0x48] ;  /* 0x0000480001007983 */ /* 0x004ea20000100800 */
[----:B-1----:R-:W-:-:S03]  /*ba90*/  LOP3.LUT P0, RZ, R2, 0x7f, RZ, 0xc0, !PT ;  /* 0x0000007f02ff7812 */ /* 0x002fc6000780c0ff */
[----:B------:R1:W5:Y:S10]  /*baa0*/  LDL.LU R2, [R1+0x78] ;  /* 0x0000780001027983 */ /* 0x0003740000300800 */
[----:B0-----:R-:W0:Y:S02]  /*bab0*/  @!P0 LDC R37, c[0x0][0x500] ;  /* 0x00014000ff258b82 */ /* 0x001e240000000800 */
[----:B0-----:R2:W-:Y:S02]  /*bac0*/  @!P0 SYNCS.ARRIVE.TRANS64 RZ, [R36+URZ], R37 ;  /* 0x0000002524ff89a7 */ /* 0x0015e4000800003f */
[----:B--2---:R-:W-:-:S02]  /*bad0*/  PRMT R37, R0, 0x9910, RZ ;  /* 0x0000991000257816 */ /* 0x004fc400000000ff */
[----:B------:R1:W5:Y:S02]  /*bae0*/  LDL.LU R0, [R1+0x74] ;  /* 0x0000740001007983 */ /* 0x0003640000300800 */
[----:B------:R-:W-:-:S13]  /*baf0*/  ISETP.NE.AND P0, PT, R37, 0x2, PT ;  /* 0x000000022500780c */ /* 0x000fda0003f05270 */
[----:B-1----:R-:W-:Y:S05]  /*bb00*/  @P0 BRA `(.L_x_310) ;  /* 0x0000000000040947 */ /* 0x002fea0003800000 */
[----:B------:R-:W-:Y:S01]  /*bb10*/  BPT.TRAP 0x1 ;  /* 0x000000040000795c */ /* 0x000fe20000300000 */
.L_x_310:
[----:B-----5:R0:W-:Y:S04]  /*bb20*/  STL [R1+0x74], R0 ;  /* 0x0000740001007387 */ /* 0x0201e80000100800 */
[----:B0-----:R-:W2:Y:S02]  /*bb30*/  LDL R0, [R1+0x4c] ;  /* 0x00004c0001007983 */ /* 0x001ea40000100800 */
[----:B--2---:R-:W-:Y:S02]  /*bb40*/  ISETP.NE.AND P0, PT, R0, RZ, PT ;  /* 0x000000ff0000720c */ /* 0x004fe40003f05270 */
[----:B------:R0:W5:Y:S11]  /*bb50*/  LDL.LU R0, [R1+0x74] ;  /* 0x0000740001007983 */ /* 0x0001760000300800 */
[----:B0-----:R-:W-:Y:S05]  /*bb60*/  @P0 BRA `(.L_x_311) ;  /* 0x0000000000040947 */ /* 0x001fea0003800000 */
[----:B------:R-:W-:Y:S01]  /*bb70*/  BPT.TRAP 0x1 ;  /* 0x000000040000795c */ /* 0x000fe20000300000 */
.L_x_311:
[----:B------:R0:W-:Y:S04]  /*bb80*/  STL [R1+0x88], R32 ;  /* 0x0000882001007387 */ /* 0x0001e80000100800 */
[----:B0-----:R-:W2:Y:S04]  /*bb90*/  LDL R32, [R1+0x40] ;  /* 0x0000400001207983 */ /* 0x001ea80000100800 */
[----:B------:R0:W-:Y:S04]  /*bba0*/  STL [R1+0x84], R33 ;  /* 0x0000842101007387 */ /* 0x0001e80000100800 */
[----:B0-----:R-:W3:Y:S04]  /*bbb0*/  LDL R33, [R1+0x5c] ;  /* 0x00005c0001217983 */ /* 0x001ee80000100800 */
[----:B------:R-:W-:Y:S04]  /*bbc0*/  STL [R1+0x80], R34 ;  /* 0x0000802201007387 */ /* 0x000fe80000100800 */
[----:B------:R0:W-:Y:S04]  /*bbd0*/  STL [R1+0x7c], R35 ;  /* 0x00007c2301007387 */ /* 0x0001e80000100800 */
[----:B0-----:R-:W4:Y:S04]  /*bbe0*/  LDL R35, [R1+0x44] ;  /* 0x0000440001237983 */ /* 0x001f280000100800 */
[----:B------:R0:W-:Y:S04]  /*bbf0*/  STL [R1+0x78], R5 ;  /* 0x0000780501007387 */ /* 0x0001e80000100800 */
[----:B------:R1:W-:Y:S01]  /*bc00*/  STL [R1+0x74], R4 ;  /* 0x0000740401007387 */ /* 0x0003e20000100800 */
[----:B------:R-:W-:-:S03]  /*bc10*/  R2UR UR9, R36 ;  /* 0x00000000240972ca */ /* 0x000fc600000e0000 */
[----:B------:R-:W4:Y:S04]  /*bc20*/  LDL R34, [R1+0x38] ;  /* 0x0000380001227983 */ /* 0x000f280000100800 */
[----:B0-----:R-:W4:Y:S04]  /*bc30*/  LDL R5, [R1+0x34] ;  /* 0x0000340001057983 */ /* 0x001f280000100800 */
[----:B-1----:R-:W2:Y:S01]  /*bc40*/  LDL R4, [R1+0x60] ;  /* 0x0000600001047983 */ /* 0x002ea20000100800 */
[----:B---3--:R-:W-:-:S03]  /*bc50*/  IMAD R36, R6, 0x4000, R33 ;  /* 0x0000400006247824 */ /* 0x008fc600078e0221 */
[----:B------:R-:W3:Y:S01]  /*bc60*/  LDL R33, [R1+0x3c] ;  /* 0x00003c0001217983 */ /* 0x000ee20000100800 */
[----:B--2---:R-:W-:-:S03]  /*bc70*/  R2UR UR7, R4 ;  /* 0x00000000040772ca */ /* 0x004fc600000e0000 */
[----:B------:R-:W2:Y:S01]  /*bc80*/  LDL R4, [R1+0x30] ;  /* 0x0000300001047983 */ /* 0x000ea20000100800 */
[----:B------:R-:W-:Y:S02]  /*bc90*/  R2UR UR19, R32 ;  /* 0x00000000201372ca */ /* 0x000fe400000e0000 */
[----:B----4-:R-:W-:Y:S01]  /*bca0*/  R2UR UR12, R35 ;  /* 0x00000000230c72ca */ /* 0x010fe200000e0000 */
[----:B------:R-:W4:Y:S01]  /*bcb0*/  LDL.LU R32, [R1+0x88] ;  /* 0x0000880001207983 */ /* 0x000f220000300800 */
[----:B------:R-:W-:-:S03]  /*bcc0*/  R2UR UR21, R34 ;  /* 0x00000000221572ca */ /* 0x000fc600000e0000 */
[----:B------:R-:W4:Y:S01]  /*bcd0*/  LDL R35, [R1+0x2c] ;  /* 0x00002c0001237983 */ /* 0x000f220000100800 */
[----:B------:R-:W-:Y:S02]  /*bce0*/  R2UR UR22, R5 ;  /* 0x00000000051672ca */ /* 0x000fe400000e0000 */
[----:B---3--:R-:W-:Y:S02]  /*bcf0*/  R2UR UR20, R33 ;  /* 0x00000000211472ca */ /* 0x008fe400000e0000 */
[----:B------:R-:W3:Y:S04]  /*bd00*/  LDL.LU R33, [R1+0x84] ;  /* 0x0000840001217983 */ /* 0x000ee80000300800 */
[----:B------:R-:W3:Y:S04]  /*bd10*/  LDL.LU R34, [R1+0x80] ;  /* 0x0000800001227983 */ /* 0x000ee80000300800 */
[----:B------:R-:W3:Y:S01]  /*bd20*/  LDL R5, [R1+0x28] ;  /* 0x0000280001057983 */ /* 0x000ee20000100800 */
[----:B--2---:R-:W-:-:S03]  /*bd30*/  R2UR UR23, R4 ;  /* 0x00000000041772ca */ /* 0x004fc600000e0000 */
[----:B------:R-:W2:Y:S01]  /*bd40*/  LDL R4, [R1+0x24] ;  /* 0x0000240001047983 */ /* 0x000ea20000100800 */
[----:B------:R-:W-:Y:S02]  /*bd50*/  R2UR UR16, R36 ;  /* 0x00000000241072ca */ /* 0x000fe400000e0000 */
[----:B------:R-:W-:Y:S01]  /*bd60*/  R2UR UR11, R3 ;  /* 0x00000000030b72ca */ /* 0x000fe200000e0000 */
[----:B------:R-:W-:Y:S01]  /*bd70*/  UIADD3 UR14, UP0, UR36, 0xf0, URZ ;  /* 0x000000f0240e7890 */ /* 0x000fe2000ff1e03f */
[----:B-----5:R-:W-:-:S03]  /*bd80*/  R2UR UR10, R0 ;  /* 0x00000000000a72ca */ /* 0x020fc600000e0000 */
[----:B------:R-:W-:-:S06]  /*bd90*/  UIADD3.X UR15, URZ, UR37, URZ, UP0, !UPT ;  /* 0x000000253f0f7290 */ /* 0x000fcc00087fe43f */
[----:B------:R-:W-:Y:S02]  /*bda0*/  UIADD3 UR8, UR16, 0x200, URZ ;  /* 0x0000020010087890 */ /* 0x000fe4000fffe03f */
[----:B------:R-:W-:Y:S02]  /*bdb0*/  USHF.L.U32 UR11, UR11, 0x5, URZ ;  /* 0x000000050b0b7899 */ /* 0x000fe4000800063f */
[----:B------:R-:W-:Y:S02]  /*bdc0*/  UIADD3 UR17, UR16, 0x600, URZ ;  /* 0x0000060010117890 */ /* 0x000fe4000fffe03f */
[----:B------:R-:W-:Y:S01]  /*bdd0*/  UIADD3 UR18, UR16, 0xa00, URZ ;  /* 0x00000a0010127890 */ /* 0x000fe2000fffe03f */
[----:B------:R-:W-:Y:S01]  /*bde0*/  UMOV UR4, 0x0 ;  /* 0x0000000000047882 */ /* 0x000fe20000000000 */
[----:B------:R-:W-:-:S03]  /*bdf0*/  UMOV UR5, 0x10000000 ;  /* 0x1000000000057882 */ /* 0x000fc60000000000 */
[----:B------:R0:W-:Y:S02]  /*be00*/  UTMALDG.3D [UR8], [UR14], desc[UR4] ;  /* 0x000004080e0075b4 */ /* 0x0001e40008011000 */
[----:B0-----:R-:W-:Y:S01]  /*be10*/  UMOV UR8, UR17 ;  /* 0x0000001100087c82 */ /* 0x001fe20008000000 */
[----:B------:R-:W-:Y:S02]  /*be20*/  UMOV UR10, UR19 ;  /* 0x00000013000a7c82 */ /* 0x000fe40008000000 */
[----:B------:R0:W-:Y:S01]  /*be30*/  UTMALDG.3D [UR8], [UR14], desc[UR4] ;  /* 0x000004080e0075b4 */ /* 0x0001e20008011000 */
[----:B----4-:R-:W-:Y:S02]  /*be40*/  R2UR UR19, R35 ;  /* 0x00000000231372ca */ /* 0x010fe400000e0000 */
[----:B------:R-:W4:Y:S01]  /*be50*/  LDL R35, [R1+0x20] ;  /* 0x0000200001237983 */ /* 0x000f220000100800 */
[----:B0-----:R-:W-:Y:S01]  /*be60*/  UMOV UR8, UR18 ;  /* 0x0000001200087c82 */ /* 0x001fe20008000000 */
[----:B------:R-:W-:-:S02]  /*be70*/  UMOV UR10, UR20 ;  /* 0x00000014000a7c82 */ /* 0x000fc40008000000 */
[----:B------:R0:W-:Y:S02]  /*be80*/  UTMALDG.3D [UR8], [UR14], desc[UR4] ;  /* 0x000004080e0075b4 */ /* 0x0001e40008011000 */
[----:B0-----:R-:W-:Y:S01]  /*be90*/  UMOV UR10, UR21 ;  /* 0x00000015000a7c82 */ /* 0x001fe20008000000 */
[----:B---3--:R-:W-:Y:S02]  /*bea0*/  R2UR UR20, R5 ;  /* 0x00000000051472ca */ /* 0x008fe400000e0000 */
[----:B------:R-:W3:Y:S01]  /*beb0*/  LDL R5, [R1+0x1c] ;  /* 0x00001c0001057983 */ /* 0x000ee20000100800 */
[----:B--2---:R-:W-:-:S03]  /*bec0*/  R2UR UR21, R4 ;  /* 0x00000000041572ca */ /* 0x004fc600000e0000 */
[----:B------:R-:W2:Y:S01]  /*bed0*/  LDL R4, [R1+0x18] ;  /* 0x0000180001047983 */ /* 0x000ea20000100800 */
[----:B------:R-:W-:Y:S02]  /*bee0*/  UIADD3 UR17, UR16, 0xe00, URZ ;  /* 0x00000e0010117890 */ /* 0x000fe4000fffe03f */
[----:B------:R-:W-:-:S05]  /*bef0*/  UIADD3 UR18, UR16, 0x1200, URZ ;  /* 0x0000120010127890 */ /* 0x000fca000fffe03f */
[----:B------:R-:W-:Y:S01]  /*bf00*/  UMOV UR8, UR17 ;  /* 0x0000001100087c82 */ /* 0x000fe20008000000 */
[----:B------:R-:W-:Y:S01]  /*bf10*/  UIADD3 UR17, UR16, 0x1600, URZ ;  /* 0x0000160010117890 */ /* 0x000fe2000fffe03f */
        /* <DEDUP_REMOVED lines=31> */
[----:B------:R-:W2:Y:S01]  /*c110*/  LDL R4, [R1] ;  /* 0x0000000001047983 */ /* 0x000ea20000100800 */
[----:B------:R-:W-:Y:S02]  /*c120*/  UIADD3 UR17, UR16, 0x2600, URZ ;  /* 0x0000260010117890 */ /* 0x000fe4000fffe03f */
[----:B------:R-:W-:-:S05]  /*c130*/  UIADD3 UR18, UR16, 0x2a00, URZ ;  /* 0x00002a0010127890 */ /* 0x000fca000fffe03f */
[----:B------:R-:W-:Y:S01]  /*c140*/  UMOV UR8, UR17 ;  /* 0x0000001100087c82 */ /* 0x000fe20008000000 */
[----:B------:R-:W-:Y:S01]  /*c150*/  UIADD3 UR17, UR16, 0x2e00, URZ ;  /* 0x00002e0010117890 */ /* 0x000fe2000fffe03f */
[----:B------:R0:W-:Y:S02]  /*c160*/  UTMALDG.3D [UR8], [UR14], desc[UR4] ;  /* 0x000004080e0075b4 */ /* 0x0001e40008011000 */
[----:B0-----:R-:W-:Y:S01]  /*c170*/  UMOV UR8, UR18 ;  /* 0x0000001200087c82 */ /* 0x001fe20008000000 */
[----:B------:R-:W-:Y:S01]  /*c180*/  UIADD3 UR18, UR16, 0x3200, URZ ;  /* 0x0000320010127890 */ /* 0x000fe2000fffe03f */
[----:B------:R-:W-:Y:S02]  /*c190*/  UMOV UR10, UR23 ;  /* 0x00000017000a7c82 */ /* 0x000fe40008000000 */
[----:B------:R0:W-:Y:S01]  /*c1a0*/  UTMALDG.3D [UR8], [UR14], desc[UR4] ;  /* 0x000004080e0075b4 */ /* 0x0001e20008011000 */
[----:B----4-:R-:W-:Y:S02]  /*c1b0*/  R2UR UR23, R35 ;  /* 0x00000000231772ca */ /* 0x010fe400000e0000 */
[----:B------:R-:W4:Y:S01]  /*c1c0*/  LDL.LU R35, [R1+0x7c] ;  /* 0x00007c0001237983 */ /* 0x000f220000300800 */
[----:B0-----:R-:W-:Y:S01]  /*c1d0*/  UMOV UR8, UR17 ;  /* 0x0000001100087c82 */ /* 0x001fe20008000000 */
[----:B------:R-:W-:-:S02]  /*c1e0*/  UMOV UR10, UR19 ;  /* 0x00000013000a7c82 */ /* 0x000fc40008000000 */
[----:B------:R0:W-:Y:S02]  /*c1f0*/  UTMALDG.3D [UR8], [UR14], desc[UR4] ;  /* 0x000004080e0075b4 */ /* 0x0001e40008011000 */
[----:B0-----:R-:W-:Y:S01]  /*c200*/  UMOV UR8, UR18 ;  /* 0x0000001200087c82 */ /* 0x001fe20008000000 */
[----:B------:R-:W-:Y:S02]  /*c210*/  UMOV UR10, UR20 ;  /* 0x00000014000a7c82 */ /* 0x000fe40008000000 */
[----:B------:R0:W-:Y:S02]  /*c220*/  UTMALDG.3D [UR8], [UR14], desc[UR4] ;  /* 0x000004080e0075b4 */ /* 0x0001e40008011000 */
[----:B0-----:R-:W-:Y:S01]  /*c230*/  UMOV UR10, UR21 ;  /* 0x00000015000a7c82 */ /* 0x001fe20008000000 */
[----:B---3--:R-:W-:Y:S02]  /*c240*/  R2UR UR20, R5 ;  /* 0x00000000051472ca */ /* 0x008fe400000e0000 */
[----:B------:R-:W3:Y:S01]  /*c250*/  LDL.LU R5, [R1+0x78] ;  /* 0x0000780001057983 */ /* 0x000ee20000300800 */
[----:B--2---:R-:W-:-:S03]  /*c260*/  R2UR UR21, R4 ;  /* 0x00000000041572ca */ /* 0x004fc600000e0000 */
[----:B------:R-:W2:Y:S01]  /*c270*/  LDL.LU R4, [R1+0x74] ;  /* 0x0000740001047983 */ /* 0x000ea20000300800 */
[----:B------:R-:W-:Y:S01]  /*c280*/  R2UR UR13, R6 ;  /* 0x00000000060d72ca */ /* 0x000fe200000e0000 */
[----:B------:R-:W-:Y:S01]  /*c290*/  UIADD3 UR17, UR16, 0x3600, URZ ;  /* 0x0000360010117890 */ /* 0x000fe2000fffe03f */
[----:B------:R-:W-:Y:S01]  /*c2a0*/  R2UR UR19, R2 ;  /* 0x00000000021372ca */ /* 0x000fe200000e0000 */
[----:B------:R-:W-:Y:S02]  /*c2b0*/  UIADD3 UR18, UR16, 0x3a00, URZ ;  /* 0x00003a0010127890 */ /* 0x000fe4000fffe03f */
[----:B------:R-:W-:Y:S02]  /*c2c0*/  UIADD3 UR6, UP1, UR36, 0x1f0, URZ ;  /* 0x000001f024067890 */ /* 0x000fe4000ff3e03f */
[----:B------:R-:W-:Y:S01]  /*c2d0*/  UIADD3 UR16, UR16, 0x3e00, URZ ;  /* 0x00003e0010107890 */ /* 0x000fe2000fffe03f */
[----:B------:R-:W-:Y:S02]  /*c2e0*/  UMOV UR8, UR17 ;  /* 0x0000001100087c82 */ /* 0x000fe40008000000 */
[----:B------:R0:W-:Y:S03]  /*c2f0*/  UTMALDG.3D [UR8], [UR14], desc[UR4] ;  /* 0x000004080e0075b4 */ /* 0x0001e60008011000 */
[----:B------:R-:W-:-:S02]  /*c300*/  ULEA UR13, UR13, UR7, 0xf ;  /* 0x000000070d0d7291 */ /* 0x000fc4000f8e783f */
[----:B------:R-:W-:Y:S02]  /*c310*/  UIADD3.X UR7, URZ, UR37, URZ, UP1, !UPT ;  /* 0x000000253f077290 */ /* 0x000fe40008ffe43f */
[----:B------:R-:W-:Y:S01]  /*c320*/  UIADD3 UR17, UR13, 0x400, URZ ;  /* 0x000004000d117890 */ /* 0x000fe2000fffe03f */
[----:B0-----:R-:W-:Y:S01]  /*c330*/  UMOV UR8, UR18 ;  /* 0x0000001200087c82 */ /* 0x001fe20008000000 */
[----:B------:R-:W-:Y:S02]  /*c340*/  UMOV UR10, UR22 ;  /* 0x00000016000a7c82 */ /* 0x000fe40008000000 */
[----:B------:R0:W-:Y:S01]  /*c350*/  UTMALDG.3D [UR8], [UR14], desc[UR4] ;  /* 0x000004080e0075b4 */ /* 0x0001e20008011000 */
[----:B------:R-:W-:Y:S01]  /*c360*/  R2UR UR22, R7 ;  /* 0x00000000071672ca */ /* 0x000fe200000e0000 */
[----:B------:R-:W-:Y:S01]  /*c370*/  UIADD3 UR18, UR13, 0xc00, URZ ;  /* 0x00000c000d127890 */ /* 0x000fe2000fffe03f */
[----:B0-----:R-:W-:Y:S01]  /*c380*/  UMOV UR8, UR16 ;  /* 0x0000001000087c82 */ /* 0x001fe20008000000 */
[----:B------:R-:W-:Y:S01]  /*c390*/  UMOV UR10, UR23 ;  /* 0x00000017000a7c82 */ /* 0x000fe20008000000 */
[----:B------:R-:W-:Y:S01]  /*c3a0*/  UIADD3 UR16, UR13, 0x800, URZ ;  /* 0x000008000d107890 */ /* 0x000fe2000fffe03f */
[----:B------:R0:W-:Y:S01]  /*c3b0*/  UTMALDG.3D [UR8], [UR14], desc[UR4] ;  /* 0x000004080e0075b4 */ /* 0x0001e20008011000 */
[----:B------:R-:W-:Y:S01]  /*c3c0*/  R2UR UR23, R8 ;  /* 0x00000000081772ca */ /* 0x000fe200000e0000 */
[----:B0-----:R-:W-:Y:S01]  /*c3d0*/  UMOV UR10, UR19 ;  /* 0x00000013000a7c82 */ /* 0x001fe20008000000 */
[----:B------:R-:W-:-:S02]  /*c3e0*/  UMOV UR8, UR13 ;  /* 0x0000000d00087c82 */ /* 0x000fc40008000000 */
[----:B------:R0:W-:Y:S01]  /*c3f0*/  UTMALDG.3D [UR8], [UR6], desc[UR4] ;  /* 0x00000408060075b4 */ /* 0x0001e20008011000 */
[----:B------:R-:W-:Y:S01]  /*c400*/  R2UR UR19, R9 ;  /* 0x00000000091372ca */ /* 0x000fe200000e0000 */
[----:B------:R-:W-:Y:S02]  /*c410*/  UIADD3 UR14, UR13, 0x1400, URZ ;  /* 0x000014000d0e7890 */ /* 0x000fe4000fffe03f */
[----:B------:R-:W-:Y:S01]  /*c420*/  UIADD3 UR15, UR13, 0x1800, URZ ;  /* 0x000018000d0f7890 */ /* 0x000fe2000fffe03f */
[----:B0-----:R-:W-:Y:S01]  /*c430*/  UMOV UR8, UR17 ;  /* 0x0000001100087c82 */ /* 0x001fe20008000000 */
[----:B------:R-:W-:Y:S02]  /*c440*/  UMOV UR10, UR20 ;  /* 0x00000014000a7c82 */ /* 0x000fe40008000000 */
[----:B------:R0:W-:Y:S01]  /*c450*/  UTMALDG.3D [UR8], [UR6], desc[UR4] ;  /* 0x00000408060075b4 */ /* 0x0001e20008011000 */
[----:B------:R-:W-:Y:S01]  /*c460*/  UIADD3 UR17, UR13, 0x1000, URZ ;  /* 0x000010000d117890 */ /* 0x000fe2000fffe03f */
[----:B------:R-:W-:Y:S01]  /*c470*/  R2UR UR20, R10 ;  /* 0x000000000a1472ca */ /* 0x000fe200000e0000 */
[----:B0-----:R-:W-:Y:S01]  /*c480*/  UMOV UR8, UR16 ;  /* 0x0000001000087c82 */ /* 0x001fe20008000000 */
[----:B------:R-:W-:-:S02]  /*c490*/  UMOV UR10, UR21 ;  /* 0x00000015000a7c82 */ /* 0x000fc40008000000 */
[----:B------:R0:W-:Y:S01]  /*c4a0*/  UTMALDG.3D [UR8], [UR6], desc[UR4] ;  /* 0x00000408060075b4 */ /* 0x0001e20008011000 */
[----:B------:R-:W-:Y:S01]  /*c4b0*/  UIADD3 UR16, UR13, 0x1c00, URZ ;  /* 0x00001c000d107890 */ /* 0x000fe2000fffe03f */
[----:B0-----:R-:W-:Y:S01]  /*c4c0*/  UMOV UR8, UR18 ;  /* 0x0000001200087c82 */ /* 0x001fe20008000000 */
[----:B------:R-:W-:Y:S01]  /*c4d0*/  R2UR UR18, R11 ;  /* 0x000000000b1272ca */ /* 0x000fe200000e0000 */
[----:B------:R-:W-:Y:S02]  /*c4e0*/  UMOV UR10, UR22 ;  /* 0x00000016000a7c82 */ /* 0x000fe40008000000 */
[----:B------:R0:W-:Y:S02]  /*c4f0*/  UTMALDG.3D [UR8], [UR6], desc[UR4] ;  /* 0x00000408060075b4 */ /* 0x0001e40008011000 */
[----:B0-----:R-:W-:Y:S01]  /*c500*/  UMOV UR8, UR17 ;  /* 0x0000001100087c82 */ /* 0x001fe20008000000 */
[----:B------:R-:W-:Y:S01]  /*c510*/  UMOV UR10, UR23 ;  /* 0x00000017000a7c82 */ /* 0x000fe20008000000 */
[----:B------:R-:W-:Y:S01]  /*c520*/  R2UR UR17, R12 ;  /* 0x000000000c1172ca */ /* 0x000fe200000e0000 */
[----:B------:R0:W-:Y:S02]  /*c530*/  UTMALDG.3D [UR8], [UR6], desc[UR4] ;  /* 0x00000408060075b4 */ /* 0x0001e40008011000 */
[----:B0-----:R-:W-:Y:S01]  /*c540*/  UMOV UR8, UR14 ;  /* 0x0000000e00087c82 */ /* 0x001fe20008000000 */
[----:B------:R-:W-:Y:S01]  /*c550*/  UMOV UR10, UR19 ;  /* 0x00000013000a7c82 */ /* 0x000fe20008000000 */
[----:B------:R-:W-:Y:S01]  /*c560*/  R2UR UR19, R13 ;  /* 0x000000000d1372ca */ /* 0x000fe200000e0000 */
[----:B------:R0:W-:Y:S01]  /*c570*/  UTMALDG.3D [UR8], [UR6], desc[UR4] ;  /* 0x00000408060075b4 */ /* 0x0001e20008011000 */
[----:B------:R-:W-:Y:S01]  /*c580*/  UIADD3 UR14, UR13, 0x2000, URZ ;  /* 0x000020000d0e7890 */ /* 0x000fe2000fffe03f */
[----:B0-----:R-:W-:Y:S01]  /*c590*/  UMOV UR8, UR15 ;  /* 0x0000000f00087c82 */ /* 0x001fe20008000000 */
[----:B------:R-:W-:Y:S01]  /*c5a0*/  UMOV UR10, UR20 ;  /* 0x00000014000a7c82 */ /* 0x000fe20008000000 */
[----:B------:R-:W-:Y:S01]  /*c5b0*/  R2UR UR20, R14 ;  /* 0x000000000e1472ca */ /* 0x000fe200000e0000 */
[----:B------:R0:W-:Y:S01]  /*c5c0*/  UTMALDG.3D [UR8], [UR6], desc[UR4] ;  /* 0x00000408060075b4 */ /* 0x0001e20008011000 */
[----:B------:R-:W-:Y:S01]  /*c5d0*/  UIADD3 UR15, UR13, 0x2400, URZ ;  /* 0x000024000d0f7890 */ /* 0x000fe2000fffe03f */
[----:B0-----:R-:W-:Y:S01]  /*c5e0*/  UMOV UR10, UR18 ;  /* 0x00000012000a7c82 */ /* 0x001fe20008000000 */
[----:B------:R-:W-:Y:S01]  /*c5f0*/  R2UR UR18, R15 ;  /* 0x000000000f1272ca */ /* 0x000fe200000e0000 */
[----:B------:R-:W-:Y:S01]  /*c600*/  UMOV UR8, UR16 ;  /* 0x0000001000087c82 */ /* 0x000fe20008000000 */
[----:B------:R-:W-:Y:S01]  /*c610*/  UIADD3 UR16, UR13, 0x2800, URZ ;  /* 0x000028000d107890 */ /* 0x000fe2000fffe03f */
        /* <DEDUP_REMOVED lines=71> */
[----:B--2---:R-:W-:Y:S01]  /*ca90*/  ISETP.GT.AND P1, PT, R4, 0x1, PT ;  /* 0x000000010400780c */ /* 0x004fe20003f24270 */
[----:B0-----:R-:W-:Y:S01]  /*caa0*/  UMOV UR8, UR16 ;  /* 0x0000001000087c82 */ /* 0x001fe20008000000 */
[----:B------:R-:W-:Y:S01]  /*cab0*/  UMOV UR10, UR20 ;  /* 0x00000014000a7c82 */ /* 0x000fe20008000000 */
[----:B------:R-:W-:Y:S01]  /*cac0*/  R2UR UR20, R30 ;  /* 0x000000001e1472ca */ /* 0x000fe200000e0000 */
[----:B------:R0:W-:Y:S01]  /*cad0*/  UTMALDG.3D [UR8], [UR6], desc[UR4] ;  /* 0x00000408060075b4 */ /* 0x0001e20008011000 */
[----:B------:R-:W-:Y:S01]  /*cae0*/  UIADD3 UR16, UR13, 0x6400, URZ ;  /* 0x000064000d107890 */ /* 0x000fe2000fffe03f */
[----:B------:R-:W-:Y:S01]  /*caf0*/  VIADD R6, R6, 0x1 ;  /* 0x0000000106067836 */ /* 0x000fe20000000000 */
[----:B0-----:R-:W-:Y:S01]  /*cb00*/  UMOV UR10, UR18 ;  /* 0x00000012000a7c82 */ /* 0x001fe20008000000 */
[----:B------:R-:W-:Y:S01]  /*cb10*/  R2UR UR18, R31 ;  /* 0x000000001f1272ca */ /* 0x000fe200000e0000 */
[----:B------:R-:W-:Y:S01]  /*cb20*/  UMOV UR8, UR14 ;  /* 0x0000000e00087c82 */ /* 0x000fe20008000000 */
[----:B------:R-:W-:Y:S01]  /*cb30*/  UIADD3 UR14, UR13, 0x6800, URZ ;  /* 0x000068000d0e7890 */ /* 0x000fe2000fffe03f */
[----:B------:R0:W-:Y:S01]  /*cb40*/  UTMALDG.3D [UR8], [UR6], desc[UR4] ;  /* 0x00000408060075b4 */ /* 0x0001e20008011000 */
[----:B------:R-:W-:Y:S01]  /*cb50*/  ISETP.NE.AND P0, PT, R6, 0x4, PT ;  /* 0x000000040600780c */ /* 0x000fe20003f05270 */
[----:B0-----:R-:W-:Y:S01]  /*cb60*/  UMOV UR8, UR15 ;  /* 0x0000000f00087c82 */ /* 0x001fe20008000000 */
[----:B------:R-:W-:Y:S01]  /*cb70*/  UMOV UR10, UR17 ;  /* 0x00000011000a7c82 */ /* 0x000fe20008000000 */
[----:B------:R-:W-:Y:S01]  /*cb80*/  R2UR UR17, R32 ;  /* 0x00000000201172ca */ /* 0x000fe200000e0000 */
[----:B------:R0:W-:Y:S01]  /*cb90*/  UTMALDG.3D [UR8], [UR6], desc[UR4] ;  /* 0x00000408060075b4 */ /* 0x0001e20008011000 */
[----:B------:R-:W-:Y:S01]  /*cba0*/  UIADD3 UR15, UR13, 0x6c00, URZ ;  /* 0x00006c000d0f7890 */ /* 0x000fe2000fffe03f */
[----:B------:R-:W-:Y:S01]  /*cbb0*/  SEL R36, RZ, 0x1, P0 ;  /* 0x00000001ff247807 */ /* 0x000fe20000000000 */
[----:B0-----:R-:W-:Y:S01]  /*cbc0*/  UMOV UR8, UR16 ;  /* 0x0000001000087c82 */ /* 0x001fe20008000000 */
[----:B------:R-:W-:Y:S01]  /*cbd0*/  UMOV UR10, UR19 ;  /* 0x00000013000a7c82 */ /* 0x000fe20008000000 */
[----:B------:R-:W-:Y:S01]  /*cbe0*/  R2UR UR19, R33 ;  /* 0x00000000211372ca */ /* 0x000fe200000e0000 */
[----:B------:R0:W-:Y:S01]  /*cbf0*/  UTMALDG.3D [UR8], [UR6], desc[UR4] ;  /* 0x00000408060075b4 */ /* 0x0001e20008011000 */
[----:B------:R-:W-:Y:S01]  /*cc00*/  UIADD3 UR16, UR13, 0x7000, URZ ;  /* 0x000070000d107890 */ /* 0x000fe2000fffe03f */
[----:B---3--:R-:W-:Y:S01]  /*cc10*/  LOP3.LUT R5, R5, R36, RZ, 0x3c, !PT ;  /* 0x0000002405057212 */ /* 0x008fe200078e3cff */
[----:B0-----:R-:W-:Y:S01]  /*cc20*/  UMOV UR8, UR14 ;  /* 0x0000000e00087c82 */ /* 0x001fe20008000000 */
[----:B------:R-:W-:Y:S01]  /*cc30*/  UMOV UR10, UR20 ;  /* 0x00000014000a7c82 */ /* 0x000fe20008000000 */
[----:B------:R-:W-:Y:S01]  /*cc40*/  R2UR UR20, R34 ;  /* 0x00000000221472ca */ /* 0x000fe200000e0000 */
[----:B------:R0:W-:Y:S01]  /*cc50*/  UTMALDG.3D [UR8], [UR6], desc[UR4] ;  /* 0x00000408060075b4 */ /* 0x0001e20008011000 */
[----:B------:R-:W-:Y:S01]  /*cc60*/  UIADD3 UR14, UR13, 0x7400, URZ ;  /* 0x000074000d0e7890 */ /* 0x000fe2000fffe03f */
[----:B------:R-:W-:Y:S01]  /*cc70*/  VIADD R4, R4, 0xffffffff ;  /* 0xffffffff04047836 */ /* 0x000fe20000000000 */
[----:B------:R-:W-:Y:S01]  /*cc80*/  SEL R6, R6, RZ, P0 ;  /* 0x000000ff06067207 */ /* 0x000fe20000000000 */
[----:B------:R-:W-:Y:S01]  /*cc90*/  VIADD R3, R3, 0x1 ;  /* 0x0000000103037836 */ /* 0x000fe20000000000 */
[----:B0-----:R-:W-:Y:S01]  /*cca0*/  UMOV UR10, UR18 ;  /* 0x00000012000a7c82 */ /* 0x001fe20008000000 */
[----:B----4-:R-:W-:Y:S01]  /*ccb0*/  R2UR UR18, R35 ;  /* 0x00000000231272ca */ /* 0x010fe200000e0000 */
[----:B------:R-:W-:Y:S01]  /*ccc0*/  UMOV UR8, UR15 ;  /* 0x0000000f00087c82 */ /* 0x000fe20008000000 */
[----:B------:R-:W-:Y:S01]  /*ccd0*/  UIADD3 UR15, UR13, 0x7800, URZ ;  /* 0x000078000d0f7890 */ /* 0x000fe2000fffe03f */
[----:B------:R0:W-:Y:S01]  /*cce0*/  UTMALDG.3D [UR8], [UR6], desc[UR4] ;  /* 0x00000408060075b4 */ /* 0x0001e20008011000 */
[----:B------:R-:W-:Y:S01]  /*ccf0*/  UIADD3 UR13, UR13, 0x7c00, URZ ;  /* 0x00007c000d0d7890 */ /* 0x000fe2000fffe03f */
[----:B0-----:R-:W-:Y:S01]  /*cd00*/  UMOV UR8, UR16 ;  /* 0x0000001000087c82 */ /* 0x001fe20008000000 */
[----:B------:R-:W-:-:S02]  /*cd10*/  UMOV UR10, UR17 ;  /* 0x00000011000a7c82 */ /* 0x000fc40008000000 */
[----:B------:R0:W-:Y:S02]  /*cd20*/  UTMALDG.3D [UR8], [UR6], desc[UR4] ;  /* 0x00000408060075b4 */ /* 0x0001e40008011000 */
[----:B0-----:R-:W-:Y:S01]  /*cd30*/  UMOV UR8, UR14 ;  /* 0x0000000e00087c82 */ /* 0x001fe20008000000 */
[----:B------:R-:W-:Y:S02]  /*cd40*/  UMOV UR10, UR19 ;  /* 0x00000013000a7c82 */ /* 0x000fe40008000000 */
[----:B------:R0:W-:Y:S02]  /*cd50*/  UTMALDG.3D [UR8], [UR6], desc[UR4] ;  /* 0x00000408060075b4 */ /* 0x0001e40008011000 */
[----:B0-----:R-:W-:Y:S01]  /*cd60*/  UMOV UR8, UR15 ;  /* 0x0000000f00087c82 */ /* 0x001fe20008000000 */
[----:B------:R-:W-:Y:S02]  /*cd70*/  UMOV UR10, UR20 ;  /* 0x00000014000a7c82 */ /* 0x000fe40008000000 */
[----:B------:R0:W-:Y:S02]  /*cd80*/  UTMALDG.3D [UR8], [UR6], desc[UR4] ;  /* 0x00000408060075b4 */ /* 0x0001e40008011000 */
[----:B0-----:R-:W-:Y:S01]  /*cd90*/  UMOV UR8, UR13 ;  /* 0x0000000d00087c82 */ /* 0x001fe20008000000 */
[----:B------:R-:W-:-:S02]  /*cda0*/  UMOV UR10, UR18 ;  /* 0x00000012000a7c82 */ /* 0x000fc40008000000 */
[----:B------:R1:W-:Y:S02]  /*cdb0*/  UTMALDG.3D [UR8], [UR6], desc[UR4] ;  /* 0x00000408060075b4 */ /* 0x0003e40008011000 */
[----:B-1----:R-:W-:Y:S05]  /*cdc0*/  @P1 BRA `(.L_x_312) ;  /* 0xffffffec00041947 */ /* 0x002fea000383ffff */
.L_x_306:
[----:B------:R-:W-:Y:S05]  /*cdd0*/  BSYNC B6 ;  /* 0x0000000000067941 */ /* 0x000fea0003800000 */
.L_x_305:
[----:B------:R-:W2:Y:S01]  /*cde0*/  LDL.LU R30, [R1+0x70] ;  /* 0x00007000011e7983 */ /* 0x000ea20000300800 */
[----:B------:R-:W-:-:S03]  /*cdf0*/  ULDC.64 UR4, c[0x0][0x650] ;  /* 0x0001940000047ab9 */ /* 0x000fc60000000a00 */
[----:B------:R-:W0:Y:S04]  /*ce00*/  LDL.LU R31, [R1+0x68] ;  /* 0x00006800011f7983 */ /* 0x000e280000300800 */
[----:B------:R-:W0:Y:S04]  /*ce10*/  LDL R32, [R1+0x64] ;  /* 0x0000640001207983 */ /* 0x000e280000100800 */
[----:B------:R-:W3:Y:S04]  /*ce20*/  LDL.LU R33, [R1+0x6c] ;  /* 0x00006c0001217983 */ /* 0x000ee80000300800 */
[----:B------:R-:W4:Y:S04]  /*ce30*/  LDL.LU R34, [R1+0x54] ;  /* 0x0000540001227983 */ /* 0x000f280000300800 */
[----:B------:R-:W5:Y:S01]  /*ce40*/  LDL.LU R35, [R1+0x58] ;  /* 0x0000580001237983 */ /* 0x000f620000300800 */
[----:B------:R-:W-:Y:S01]  /*ce50*/  BSSY B0, `(.L_x_313) ;  /* 0x0000078000007945 */ /* 0x000fe20003800000 */
[----:B------:R-:W-:-:S02]  /*ce60*/  IMAD.MOV.U32 R17, RZ, RZ, -0x1 ;  /* 0xffffffffff117424 */ /* 0x000fc400078e00ff */
[----:B------:R-:W-:Y:S01]  /*ce70*/  IMAD.MOV.U32 R16, RZ, RZ, -0x1 ;  /* 0xffffffffff107424 */ /* 0x000fe200078e00ff */
[----:B--2---:R-:W-:Y:S02]  /*ce80*/  LOP3.LUT P1, RZ, R30, 0xff, RZ, 0xc0, !PT ;  /* 0x000000ff1eff7812 */ /* 0x004fe4000782c0ff */
[----:B0-----:R-:W-:-:S04]  /*ce90*/  IADD3 R0, R32, R31, RZ ;  /* 0x0000001f20007210 */ /* 0x001fc80007ffe0ff */
[----:B------:R-:W-:-:S07]  /*cea0*/  SHF.R.U32.HI R2, RZ, 0x2, R0 ;  /* 0x00000002ff027819 */ /* 0x000fce0000011600 */
[----:B------:R-:W0:Y:S01]  /*ceb0*/  @P1 S2R R4, SR_CgaCtaId ;  /* 0x0000000000041919 */ /* 0x000e220000008800 */
[----:B------:R-:W-:Y:S02]  /*cec0*/  @P1 MOV R3, 0x400 ;  /* 0x0000040000031802 */ /* 0x000fe40000000f00 */
[----:B------:R-:W-:Y:S02]  /*ced0*/  LOP3.LUT R2, R2, 0x1, RZ, 0xc0, !PT ;  /* 0x0000000102027812 */ /* 0x000fe400078ec0ff */
[----:B------:R-:W-:Y:S02]  /*cee0*/  ISETP.GT.U32.AND P0, PT, R0, 0x3, PT ;  /* 0x000000030000780c */ /* 0x000fe40003f04070 */
[----:B-----5:R-:W-:Y:S02]  /*cef0*/  IADD3 R35, P2, R35, UR38, RZ ;  /* 0x0000002623237c10 */ /* 0x020fe4000ff5e0ff */
[----:B------:R-:W-:Y:S02]  /*cf00*/  ISETP.LT.U32.AND P0, PT, R32, 0x4, P0 ;  /* 0x000000042000780c */ /* 0x000fe40000701070 */
[----:B----4-:R-:W-:Y:S01]  /*cf10*/  IADD3.X R34, R34, UR43, RZ, P2, !PT ;  /* 0x0000002b22227c10 */ /* 0x010fe200097fe4ff */
[----:B------:R1:W-:Y:S01]  /*cf20*/  STL [R1+0x58], R35 ;  /* 0x0000582301007387 */ /* 0x0003e20000100800 */
[----:B------:R-:W-:-:S03]  /*cf30*/  ISETP.GE.U32.AND P2, PT, R35, UR4, PT ;  /* 0x0000000423007c0c */ /* 0x000fc6000bf46070 */
[----:B------:R1:W-:Y:S01]  /*cf40*/  STL [R1+0x54], R34 ;  /* 0x0000542201007387 */ /* 0x0003e20000100800 */
[----:B0-----:R-:W-:Y:S01]  /*cf50*/  @P1 LEA R3, R4, R3, 0x18 ;  /* 0x0000000304031211 */ /* 0x001fe200078ec0ff */
[----:B------:R-:W-:-:S03]  /*cf60*/  IMAD.MOV.U32 R4, RZ, RZ, -0x1 ;  /* 0xffffffffff047424 */ /* 0x000fc600078e00ff */
[----:B------:R0:W-:Y:S01]  /*cf70*/  @P1 SYNCS.ARRIVE.TRANS64.A1T0 RZ, [R3+URZ+0x58], RZ ;  /* 0x000058ff03ff19a7 */ /* 0x0001e2000810003f */
[----:B------:R-:W-:Y:S02]  /*cf80*/  ISETP.NE.U32.AND P1, PT, R2, 0x1, PT ;  /* 0x000000010200780c */ /* 0x000fe40003f25070 */
[----:B------:R-:W-:Y:S02]  /*cf90*/  SEL R2, RZ, 0x1, !P0 ;  /* 0x00000001ff027807 */ /* 0x000fe40004000000 */
[----:B------:R-:W-:Y:S02]  /*cfa0*/  ISETP.GT.U32.AND P1, PT, R32, 0x3, !P1 ;  /* 0x000000032000780c */ /* 0x000fe40004f24070 */
[----:B------:R-:W-:Y:S02]  /*cfb0*/  ISETP.GE.U32.AND.EX P0, PT, R34, UR5, PT, P2 ;  /* 0x0000000522007c0c */ /* 0x000fe4000bf06120 */
[----:B0-----:R-:W-:-:S04]  /*cfc0*/  SEL R3, RZ, 0x1, !P1 ;  /* 0x00000001ff037807 */ /* 0x001fc80004800000 */
[----:B---3--:R-:W-:Y:S02]  /*cfd0*/  LOP3.LUT R33, R3, R33, R2, 0x96, !PT ;  /* 0x0000002103217212 */ /* 0x008fe400078e9602 */
[----:B------:R-:W-:Y:S02]  /*cfe0*/  LOP3.LUT R3, R0, 0x3, RZ, 0xc0, !PT ;  /* 0x0000000300037812 */ /* 0x000fe400078ec0ff */
[----:B------:R-:W-:Y:S01]  /*cff0*/  PRMT R0, RZ, 0x7610, R0 ;  /* 0x00007610ff007816 */ /* 0x000fe20000000000 */
[----:B------:R1:W-:Y:S01]  /*d000*/  STL [R1+0x6c], R33 ;  /* 0x00006c2101007387 */ /* 0x0003e20000100800 */
[----:B------:R-:W-:-:S03]  /*d010*/  PRMT R2, RZ, 0x7610, R2 ;  /* 0x00007610ff027816 */ /* 0x000fc60000000002 */
[----:B------:R1:W-:Y:S04]  /*d020*/  STL [R1+0x44], R4 ;  /* 0x0000440401007387 */ /* 0x0003e80000100800 */
[----:B------:R1:W-:Y:S04]  /*d030*/  STL.S16 [R1+0x70], R0 ;  /* 0x0000700001007387 */ /* 0x0003e80000100600 */
[----:B------:R1:W-:Y:S01]  /*d040*/  STL [R1+0x68], R3 ;  /* 0x0000680301007387 */ /* 0x0003e20000100800 */
[----:B------:R-:W-:Y:S05]  /*d050*/  @P0 BRA `(.L_x_314) ;  /* 0x00000004005c0947 */ /* 0x000fea0003800000 */
[----:B------:R-:W-:Y:S01]  /*d060*/  ULDC.64 UR4, c[0x0][0x628] ;  /* 0x00018a0000047ab9 */ /* 0x000fe20000000a00 */
[----:B------:R-:W0:Y:S01]  /*d070*/  S2R R9, SR_CTAID.X ;  /* 0x0000000000097919 */ /* 0x000e220000002500 */
[----:B------:R-:W-:Y:S01]  /*d080*/  ISETP.NE.U32.AND P0, PT, RZ, UR4, PT ;  /* 0x00000004ff007c0c */ /* 0x000fe2000bf05070 */
[----:B------:R-:W-:Y:S01]  /*d090*/  ULDC UR7, c[0x0][0x630] ;  /* 0x00018c0000077ab9 */ /* 0x000fe20000000800 */
[----:B------:R-:W-:Y:S01]  /*d0a0*/  IMAD.MOV.U32 R2, RZ, RZ, R35 ;  /* 0x000000ffff027224 */ /* 0x000fe200078e0023 */
[----:B-1----:R-:W1:Y:S01]  /*d0b0*/  S2R R0, SR_CTAID.Y ;  /* 0x0000000000007919 */ /* 0x002e620000002600 */
[----:B------:R-:W-:Y:S01]  /*d0c0*/  ISETP.NE.AND.EX P0, PT, RZ, UR5, PT, P0 ;  /* 0x00000005ff007c0c */ /* 0x000fe2000bf05300 */
[----:B------:R-:W-:-:S12]  /*d0d0*/  IMAD.MOV.U32 R3, RZ, RZ, R34 ;  /* 0x000000ffff037224 */ /* 0x000fd800078e0022 */
[----:B------:R-:W-:Y:S05]  /*d0e0*/  @!P0 BRA `(.L_x_315) ;  /* 0x0000000000288947 */ /* 0x000fea0003800000 */
[----:B------:R-:W-:Y:S02]  /*d0f0*/  ULDC UR6, c[0x0][0x634] ;  /* 0x00018d0000067ab9 */ /* 0x000fe40000000800 */
[----:B------:R-:W-:-:S05]  /*d100*/  IADD3 R7, P0, R35, UR6, RZ ;  /* 0x0000000623077c10 */ /* 0x000fca000ff1e0ff */
[----:B------:R-:W-:-:S04]  /*d110*/  IMAD.X R11, RZ, RZ, R34, P0 ;  /* 0x000000ffff0b7224 */ /* 0x000fc800000e0622 */
[----:B------:R-:W-:-:S04]  /*d120*/  IMAD.WIDE.U32 R4, R11, UR4, RZ ;  /* 0x000000040b047c25 */ /* 0x000fc8000f8e00ff */
[----:B------:R-:W-:-:S04]  /*d130*/  IMAD.WIDE.U32 R4, P0, R7, UR5, R4 ;  /* 0x0000000507047c25 */ /* 0x000fc8000f800004 */
[----:B------:R-:W-:Y:S01]  /*d140*/  IMAD.WIDE.U32 R6, R7, UR4, RZ ;  /* 0x0000000407067c25 */ /* 0x000fe2000f8e00ff */
[----:B------:R-:W-:-:S03]  /*d150*/  MOV R2, R5 ;  /* 0x0000000500027202 */ /* 0x000fc60000000f00 */
[----:B------:R-:W-:Y:S01]  /*d160*/  IMAD.X R3, RZ, RZ, RZ, P0 ;  /* 0x000000ffff037224 */ /* 0x000fe200000e06ff */
[----:B------:R-:W-:-:S05]  /*d170*/  IADD3 RZ, P0, R7, R4, RZ ;  /* 0x0000000407ff7210 */ /* 0x000fca0007f1e0ff */
[----:B------:R-:W-:-:S08]  /*d180*/  IMAD.WIDE.U32.X R2, R11, UR5, R2, P0 ;  /* 0x000000050b027c25 */ /* 0x000fd000080e0402 */
.L_x_315:
[--C-:B------:R-:W-:Y:S01]  /*d190*/  SHF.R.U64 R6, R2, UR7, R3.reuse ;  /* 0x0000000702067c19 */ /* 0x100fe20008001203 */
[----:B------:R-:W-:Y:S01]  /*d1a0*/  ULDC.64 UR4, c[0x0][0x620] ;  /* 0x0001880000047ab9 */ /* 0x000fe20000000a00 */
[----:B------:R-:W-:Y:S01]  /*d1b0*/  SHF.R.U32.HI R2, RZ, UR7, R3 ;  /* 0x00000007ff027c19 */ /* 0x000fe20008011603 */
[----:B------:R-:W-:Y:S01]  /*d1c0*/  IMAD.MOV.U32 R3, RZ, RZ, R34 ;  /* 0x000000ffff037224 */ /* 0x000fe200078e0022 */
[----:B------:R-:W-:Y:S01]  /*d1d0*/  IADD3 R5, P0, RZ, -R6, RZ ;  /* 0x80000006ff057210 */ /* 0x000fe20007f1e0ff */
[----:B------:R-:W2:Y:S01]  /*d1e0*/  LDC R14, c[0x0][0x144] ;  /* 0x00005100ff0e7b82 */ /* 0x000ea20000000800 */
[----:B0-----:R-:W-:Y:S01]  /*d1f0*/  I2FP.F32.U32 R7, R9 ;  /* 0x0000000900077245 */ /* 0x001fe20000201000 */
[----:B------:R-:W-:Y:S01]  /*d200*/  ULDC.64 UR8, c[0x0][0x640] ;  /* 0x0001900000087ab9 */ /* 0x000fe20000000a00 */
[----:B------:R-:W-:Y:S01]  /*d210*/  ULDC UR6, c[0x0][0x608] ;  /* 0x0001820000067ab9 */ /* 0x000fe20000000800 */
[----:B------:R-:W-:Y:S01]  /*d220*/  IMAD.X R2, RZ, RZ, ~R2, P0 ;  /* 0x000000ffff027224 */ /* 0x000fe200000e0e02 */
[----:B------:R-:W-:-:S03]  /*d230*/  ISETP.NE.U32.AND P0, PT, RZ, UR8, PT ;  /* 0x00000008ff007c0c */ /* 0x000fc6000bf05070 */
[----:B------:R-:W-:Y:S01]  /*d240*/  IMAD R4, R2, UR4, RZ ;  /* 0x0000000402047c24 */ /* 0x000fe2000f8e02ff */
[----:B------:R-:W-:Y:S01]  /*d250*/  ISETP.NE.AND.EX P0, PT, RZ, UR9, PT, P0 ;  /* 0x00000009ff007c0c */ /* 0x000fe2000bf05300 */
[----:B------:R-:W-:-:S04]  /*d260*/  IMAD.MOV.U32 R2, RZ, RZ, R35 ;  /* 0x000000ffff027224 */ /* 0x000fc800078e0023 */
[----:B------:R-:W-:Y:S01]  /*d270*/  IMAD.WIDE.U32 R2, R5, UR4, R2 ;  /* 0x0000000405027c25 */ /* 0x000fe2000f8e0002 */
[----:B------:R-:W-:-:S03]  /*d280*/  ULDC UR4, c[0x0][0x150] ;  /* 0x0000540000047ab9 */ /* 0x000fc60000000800 */
[----:B------:R-:W-:Y:S02]  /*d290*/  IMAD R5, R5, UR5, R4 ;  /* 0x0000000505057c24 */ /* 0x000fe4000f8e0204 */
[----:B------:R-:W-:Y:S01]  /*d2a0*/  FMUL R4, R7, UR4 ;  /* 0x0000000407047c20 */ /* 0x000fe20008400000 */
[----:B------:R-:W-:Y:S01]  /*d2b0*/  ULDC UR4, c[0x0][0x618] ;  /* 0x0001860000047ab9 */ /* 0x000fe20000000800 */
[----:B------:R-:W-:Y:S01]  /*d2c0*/  ULDC UR5, c[0x0][0x154] ;  /* 0x0000550000057ab9 */ /* 0x000fe20000000800 */
[----:B------:R-:W-:Y:S01]  /*d2d0*/  IMAD.IADD R3, R3, 0x1, R5 ;  /* 0x0000000103037824 */ /* 0x000fe200078e0205 */
[----:B------:R-:W0:Y:S02]  /*d2e0*/  LDC R7, c[0x0][0x148] ;  /* 0x00005200ff077b82 */ /* 0x000e240000000800 */
[----:B------:R-:W3:Y:S02]  /*d2f0*/  F2I.U32.TRUNC.NTZ R4, R4 ;  /* 0x0000000400047305 */ /* 0x000ee4000020f000 */
[----:B------:R-:W-:-:S02]  /*d300*/  SHF.R.U64 R8, R2, UR4, R3 ;  /* 0x0000000402087c19 */ /* 0x000fc40008001203 */
[----:B-1----:R-:W-:Y:S02]  /*d310*/  I2FP.F32.U32 R2, R0 ;  /* 0x0000000000027245 */ /* 0x002fe40000201000 */
[----:B------:R-:W-:Y:S01]  /*d320*/  SHF.R.U32.HI R3, RZ, UR4, R3 ;  /* 0x00000004ff037c19 */ /* 0x000fe20008011603 */
[----:B------:R-:W-:Y:S02]  /*d330*/  ULDC UR4, c[0x0][0x658] ;  /* 0x0001960000047ab9 */ /* 0x000fe40000000800 */
[----:B------:R-:W-:Y:S01]  /*d340*/  FMUL R12, R2, UR5 ;  /* 0x00000005020c7c20 */ /* 0x000fe20008400000 */
[--C-:B------:R-:W-:Y:S02]  /*d350*/  SHF.R.U64 R11, R8, UR6, R3.reuse ;  /* 0x00000006080b7c19 */ /* 0x100fe40008001203 */
[----:B------:R-:W-:-:S03]  /*d360*/  SHF.R.U32.HI R2, RZ, UR6, R3 ;  /* 0x00000006ff027c19 */ /* 0x000fc60008011603 */
[----:B------:R-:W1:Y:S01]  /*d370*/  F2I.U32.TRUNC.NTZ R12, R12 ;  /* 0x0000000c000c7305 */ /* 0x000e62000020f000 */
[----:B------:R-:W-:Y:S01]  /*d380*/  SHF.R.U64 R10, R11, UR4, R2 ;  /* 0x000000040b0a7c19 */ /* 0x000fe20008001202 */
[----:B---3--:R-:W-:Y:S01]  /*d390*/  IMAD.MOV R4, RZ, RZ, -R4 ;  /* 0x000000ffff047224 */ /* 0x008fe200078e0a04 */
[----:B------:R-:W-:-:S03]  /*d3a0*/  SHF.R.U32.HI R13, RZ, UR4, R2 ;  /* 0x00000004ff0d7c19 */ /* 0x000fc60008011602 */
[----:B--2---:R-:W-:Y:S02]  /*d3b0*/  IMAD R9, R14, R4, R9 ;  /* 0x000000040e097224 */ /* 0x004fe400078e0209 */
[----:B------:R-:W-:Y:S02]  /*d3c0*/  IMAD.MOV.U32 R2, RZ, RZ, R10 ;  /* 0x000000ffff027224 */ /* 0x000fe400078e000a */
[----:B------:R-:W-:Y:S01]  /*d3d0*/  IMAD.MOV.U32 R3, RZ, RZ, R13 ;  /* 0x000000ffff037224 */ /* 0x000fe200078e000d */
[----:B------:R-:W-:Y:S06]  /*d3e0*/  @!P0 BRA `(.L_x_316) ;  /* 0x0000000000288947 */ /* 0x000fec0003800000 */
[----:B------:R-:W-:Y:S02]  /*d3f0*/  ULDC UR4, c[0x0][0x64c] ;  /* 0x0001930000047ab9 */ /* 0x000fe40000000800 */
[----:B------:R-:W-:-:S04]  /*d400*/  IADD3 R3, P0, R10, UR4, RZ ;  /* 0x000000040a037c10 */ /* 0x000fc8000ff1e0ff */
[----:B------:R-:W-:-:S05]  /*d410*/  IADD3.X R13, RZ, R13, RZ, P0, !PT ;  /* 0x0000000dff0d7210 */ /* 0x000fca00007fe4ff */
[----:B------:R-:W-:-:S04]  /*d420*/  IMAD.WIDE.U32 R4, R13, UR8, RZ ;  /* 0x000000080d047c25 */ /* 0x000fc8000f8e00ff */
[----:B------:R-:W-:-:S04]  /*d430*/  IMAD.WIDE.U32 R4, P0, R3, UR9, R4 ;  /* 0x0000000903047c25 */ /* 0x000fc8000f800004 */
[----:B------:R-:W-:-:S04]  /*d440*/  IMAD.WIDE.U32 R2, R3, UR8, RZ ;  /* 0x0000000803027c25 */ /* 0x000fc8000f8e00ff */
[----:B------:R-:W-:Y:S01]  /*d450*/  IMAD.MOV.U32 R2, RZ, RZ, R5 ;  /* 0x000000ffff027224 */ /* 0x000fe200078e0005 */
[----:B------:R-:W-:Y:S01]  /*d460*/  IADD3 RZ, P1, R3, R4, RZ ;  /* 0x0000000403ff7210 */ /* 0x000fe20007f3e0ff */
[----:B------:R-:W-:-:S04]  /*d470*/  IMAD.X R3, RZ, RZ, RZ, P0 ;  /* 0x000000ffff037224 */ /* 0x000fc800000e06ff */
[----:B------:R-:W-:-:S08]  /*d480*/  IMAD.WIDE.U32.X R2, R13, UR9, R2, P1 ;  /* 0x000000090d027c25 */ /* 0x000fd000088e0402 */
.L_x_316:
[----:B------:R-:W2:Y:S01]  /*d490*/  LDC R4, c[0x0][0x65c] ;  /* 0x00019700ff047b82 */ /* 0x000ea20000000800 */
[----:B------:R-:W-:Y:S01]  /*d4a0*/  ULDC UR4, c[0x0][0x648] ;  /* 0x0001920000047ab9 */ /* 0x000fe20000000800 */
[----:B------:R3:W-:Y:S01]  /*d4b0*/  STL [R1+0x44], R6 ;  /* 0x0000440601007387 */ /* 0x0007e20000100800 */
[----:B------:R-:W-:Y:S01]  /*d4c0*/  SHF.R.U64 R2, R2, UR4, R3 ;  /* 0x0000000402027c19 */ /* 0x000fe20008001203 */
[----:B-1----:R-:W-:Y:S01]  /*d4d0*/  IMAD.MOV R12, RZ, RZ, -R12 ;  /* 0x000000ffff0c7224 */ /* 0x002fe200078e0a0c */
[----:B------:R-:W-:Y:S01]  /*d4e0*/  LOP3.LUT R11, R11, UR42, RZ, 0xc0, !PT ;  /* 0x0000002a0b0b7c12 */ /* 0x000fe2000f8ec0ff */
[----:B------:R-:W-:Y:S01]  /*d4f0*/  ULDC UR4, c[0x0][0x638] ;  /* 0x00018e0000047ab9 */ /* 0x000fe20000000800 */
[----:B------:R-:W-:Y:S01]  /*d500*/  LOP3.LUT R5, R8, UR40, RZ, 0xc0, !PT ;  /* 0x0000002808057c12 */ /* 0x000fe2000f8ec0ff */
[----:B------:R-:W-:Y:S01]  /*d510*/  IMAD.MOV R3, RZ, RZ, -R2 ;  /* 0x000000ffff037224 */ /* 0x000fe200078e0a02 */
[----:B------:R-:W-:Y:S01]  /*d520*/  ULDC UR5, c[0x0][0x610] ;  /* 0x0001840000057ab9 */ /* 0x000fe20000000800 */
[----:B------:R-:W-:-:S02]  /*d530*/  IMAD R2, R2, UR41, R11 ;  /* 0x0000002902027c24 */ /* 0x000fc4000f8e020b */
[----:B------:R-:W-:Y:S01]  /*d540*/  IMAD R10, R3, UR4, R10 ;  /* 0x00000004030a7c24 */ /* 0x000fe2000f8e020a */
[----:B------:R-:W-:-:S03]  /*d550*/  ULDC UR4, c[0x0][0x600] ;  /* 0x0001800000047ab9 */ /* 0x000fc60000000800 */
[----:B------:R-:W-:Y:S01]  /*d560*/  IMAD R10, R10, UR4, R5 ;  /* 0x000000040a0a7c24 */ /* 0x000fe2000f8e0205 */
[----:B--2---:R-:W-:-:S13]  /*d570*/  ISETP.NE.AND P0, PT, R4, 0x1, PT ;  /* 0x000000010400780c */ /* 0x004fda0003f05270 */
[----:B0-----:R-:W-:-:S04]  /*d580*/  @P0 IMAD R9, R7, R12, R0 ;  /* 0x0000000c07090224 */ /* 0x001fc800078e0200 */
[----:B------:R-:W-:Y:S02]  /*d590*/  IMAD R9, R2, UR5, R9 ;  /* 0x0000000502097c24 */ /* 0x000fe4000f8e0209 */
[----:B------:R-:W-:-:S03]  /*d5a0*/  IMAD.MOV.U32 R2, RZ, RZ, 0x1 ;  /* 0x00000001ff027424 */ /* 0x000fc600078e00ff */
[----:B------:R-:W-:Y:S02]  /*d5b0*/  SEL R16, R10, R9, !P0 ;  /* 0x000000090a107207 */ /* 0x000fe40004000000 */
[----:B---3--:R-:W-:-:S07]  /*d5c0*/  SEL R17, R9, R10, !P0 ;  /* 0x0000000a09117207 */ /* 0x008fce0004000000 */
.L_x_314:
[----:B------:R-:W-:Y:S05]  /*d5d0*/  BSYNC B0 ;  /* 0x0000000000007941 */ /* 0x000fea0003800000 */
.L_x_313:
[----:B------:R-:W-:-:S13]  /*d5e0*/  LOP3.LUT P0, RZ, R2, 0xff, RZ, 0xc0, !PT ;  /* 0x000000ff02ff7812 */ /* 0x000fda000780c0ff */
[----:B------:R-:W-:Y:S05]  /*d5f0*/  @P0 BRA `(.L_x_317) ;  /* 0xffffffdc00180947 */ /* 0x000fea000383ffff */
[----:B------:R-:W-:Y:S05]  /*d600*/  BSYNC B7 ;  /* 0x0000000000077941 */ /* 0x000fea0003800000 */
.L_x_303:
[----:B------:R-:W-:-:S03]  /*d610*/  UMOV UR4, 0xffffffff ;  /* 0xffffffff00047882 */ /* 0x000fc60000000000 */
[----:B------:R-:W-:Y:S05]  /*d620*/  BRA.DIV UR4, `(.L_x_318) ;  /* 0x0000001204407947 */ /* 0x000fea000b800000 */
[----:B------:R-:W-:-:S13]  /*d630*/  ELECT P6, URZ, PT ;  /* 0x00000000003f782f */ /* 0x000fda00038c0000 */
.L_x_354:
[----:B------:R-:W-:Y:S04]  /*d640*/  BSSY B0, `(.L_x_319) ;  /* 0x000002e000007945 */ /* 0x000fe80003800000 */
[----:B------:R-:W-:Y:S05]  /*d650*/  @!P6 BRA `(.L_x_320) ;  /* 0x0000000000b0e947 */ /* 0x000fea0003800000 */
[----:B-1----:R-:W2:Y:S02]  /*d660*/  LDL.LU R0, [R1+0x50] ;  /* 0x0000500001007983 */ /* 0x002ea40000300800 */
[----:B--2---:R-:W-:-:S04]  /*d670*/  LOP3.LUT R0, R0, 0x2, RZ, 0xfc, !PT ;  /* 0x0000000200007812 */ /* 0x004fc800078efcff */
[----:B------:R-:W-:-:S13]  /*d680*/  ISETP.NE.AND P0, PT, R0, 0x3, PT ;  /* 0x000000030000780c */ /* 0x000fda0003f05270 */
[----:B------:R-:W-:Y:S05]  /*d690*/  @!P0 BRA `(.L_x_321) ;  /* 0x0000000000048947 */ /* 0x000fea0003800000 */
[----:B------:R-:W-:Y:S01]  /*d6a0*/  BPT.TRAP 0x1 ;  /* 0x000000040000795c */ /* 0x000fe20000300000 */
.L_x_321:
[----:B------:R-:W2:Y:S04]  /*d6b0*/  LDL.LU R2, [R1+0x68] ;  /* 0x0000680001027983 */ /* 0x000ea80000300800 */
[----:B------:R-:W3:Y:S01]  /*d6c0*/  LDL.LU R5, [R1+0x6c] ;  /* 0x00006c0001057983 */ /* 0x000ee20000300800 */
[----:B------:R-:W-:Y:S01]  /*d6d0*/  MOV R0, 0x400 ;  /* 0x0000040000007802 */ /* 0x000fe20000000f00 */
[----:B------:R-:W0:Y:S03]  /*d6e0*/  S2R R3, SR_CgaCtaId ;  /* 0x0000000000037919 */ /* 0x000e260000008800 */
[----:B0-----:R-:W-:-:S05]  /*d6f0*/  LEA R0, R3, R0, 0x18 ;  /* 0x0000000003007211 */ /* 0x001fca00078ec0ff */
[----:B------:R-:W-:-:S04]  /*d700*/  VIADD R0, R0, 0x20 ;  /* 0x0000002000007836 */ /* 0x000fc80000000000 */
[C---:B--2---:R-:W-:Y:S01]  /*d710*/  IMAD R7, R2.reuse, 0x8, R0 ;  /* 0x0000000802077824 */ /* 0x044fe200078e0200 */
[----:B------:R-:W-:Y:S02]  /*d720*/  IADD3 R2, R2, 0x1, RZ ;  /* 0x0000000102027810 */ /* 0x000fe40007ffe0ff */
[----:B---3--:R-:W-:Y:S02]  /*d730*/  SHF.L.U32 R4, R5, 0x1f, RZ ;  /* 0x0000001f05047819 */ /* 0x008fe400000006ff */
[C---:B------:R-:W-:Y:S02]  /*d740*/  ISETP.NE.AND P1, PT, R2.reuse, 0x4, PT ;  /* 0x000000040200780c */ /* 0x040fe40003f25270 */
[----:B------:R-:W0:Y:S02]  /*d750*/  SYNCS.PHASECHK.TRANS64.TRYWAIT P0, [R7+URZ], R4 ;  /* 0x00000004070075a7 */ /* 0x000e24000800017f */
[----:B------:R-:W-:Y:S02]  /*d760*/  SEL R3, RZ, 0x1, P1 ;  /* 0x00000001ff037807 */ /* 0x000fe40000800000 */
[----:B------:R-:W-:-:S02]  /*d770*/  SEL R9, R2, RZ, P1 ;  /* 0x000000ff02097207 */ /* 0x000fc40000800000 */
[----:B------:R-:W-:-:S03]  /*d780*/  LOP3.LUT R6, R5, R3, RZ, 0x3c, !PT ;  /* 0x0000000305067212 */ /* 0x000fc600078e3cff */
[----:B------:R-:W-:Y:S01]  /*d790*/  IMAD R8, R9, 0x8, R0 ;  /* 0x0000000809087824 */ /* 0x000fe200078e0200 */
[----:B------:R-:W-:Y:S01]  /*d7a0*/  SHF.L.U32 R5, R6, 0x1f, RZ ;  /* 0x0000001f06057819 */ /* 0x000fe200000006ff */
[----:B0-----:R-:W-:Y:S06]  /*d7b0*/  @!P0 BRA `(.L_x_322) ;  /* 0x0000000c00fc8947 */ /* 0x001fec0003800000 */
.L_x_355:
[----:B------:R-:W1:Y:S01]  /*d7c0*/  SYNCS.PHASECHK.TRANS64.TRYWAIT P0, [R8+URZ], R5 ;  /* 0x00000005080075a7 */ /* 0x000e62000800017f */
[----:B------:R-:W-:-:S05]  /*d7d0*/  VIADD R2, R9, 0x1 ;  /* 0x0000000109027836 */ /* 0x000fca0000000000 */
[----:B------:R-:W-:-:S04]  /*d7e0*/  ISETP.NE.AND P1, PT, R2, 0x4, PT ;  /* 0x000000040200780c */ /* 0x000fc80003f25270 */
[----:B------:R-:W-:Y:S02]  /*d7f0*/  SEL R3, RZ, 0x1, P1 ;  /* 0x00000001ff037807 */ /* 0x000fe40000800000 */
[----:B0-----:R-:W-:Y:S02]  /*d800*/  SEL R7, R2, RZ, P1 ;  /* 0x000000ff02077207 */ /* 0x001fe40000800000 */
[----:B------:R-:W-:-:S03]  /*d810*/  LOP3.LUT R9, R6, R3, RZ, 0x3c, !PT ;  /* 0x0000000306097212 */ /* 0x000fc600078e3cff */
[----:B------:R-:W-:Y:S01]  /*d820*/  IMAD R11, R7, 0x8, R0 ;  /* 0x00000008070b7824 */ /* 0x000fe200078e0200 */
[----:B------:R-:W-:Y:S01]  /*d830*/  SHF.L.U32 R6, R9, 0x1f, RZ ;  /* 0x0000001f09067819 */ /* 0x000fe200000006ff */
[----:B-1----:R-:W-:Y:S06]  /*d840*/  @!P0 BRA `(.L_x_323) ;  /* 0x0000000c00ec8947 */ /* 0x002fec0003800000 */
.L_x_356:
[----:B------:R-:W1:Y:S01]  /*d850*/  SYNCS.PHASECHK.TRANS64.TRYWAIT P0, [R11+URZ], R6 ;  /* 0x000000060b0075a7 */ /* 0x000e62000800017f */
[----:B------:R-:W-:-:S05]  /*d860*/  VIADD R2, R7, 0x1 ;  /* 0x0000000107027836 */ /* 0x000fca0000000000 */
[----:B------:R-:W-:-:S04]  /*d870*/  ISETP.NE.AND P1, PT, R2, 0x4, PT ;  /* 0x000000040200780c */ /* 0x000fc80003f25270 */
[----:B------:R-:W-:Y:S02]  /*d880*/  SEL R4, RZ, 0x1, P1 ;  /* 0x00000001ff047807 */ /* 0x000fe40000800000 */
[----:B------:R-:W-:Y:S02]  /*d890*/  SEL R3, R2, RZ, P1 ;  /* 0x000000ff02037207 */ /* 0x000fe40000800000 */
[----:B------:R-:W-:Y:S01]  /*d8a0*/  LOP3.LUT R4, R9, R4, RZ, 0x3c, !PT ;  /* 0x0000000409047212 */ /* 0x000fe200078e3cff */
[----:B-1----:R-:W-:Y:S06]  /*d8b0*/  @!P0 BRA `(.L_x_324) ;  /* 0x0000000c00e48947 */ /* 0x002fec0003800000 */
.L_x_357:
[----:B------:R-:W-:Y:S01]  /*d8c0*/  IMAD R3, R3, 0x8, R0 ;  /* 0x0000000803037824 */ /* 0x000fe200078e0200 */
[----:B------:R-:W-:-:S07]  /*d8d0*/  SHF.L.U32 R0, R4, 0x1f, RZ ;  /* 0x0000001f04007819 */ /* 0x000fce00000006ff */
.L_x_325:
[----:B--2---:R2:W3:Y:S02]  /*d8e0*/  SYNCS.PHASECHK.TRANS64.TRYWAIT P0, [R3+URZ], R0 ;  /* 0x00000000030075a7 */ /* 0x0044e4000800017f */
[----:B---3--:R-:W-:Y:S05]  /*d8f0*/  @!P0 NANOSLEEP.SYNCS 0x989680 ;  /* 0x009896800000895d */ /* 0x008fea0003900000 */
[----:B------:R-:W3:Y:S02]  /*d900*/  @!P0 SYNCS.PHASECHK.TRANS64 P0, [R3+URZ], R0 ;  /* 0x00000000030085a7 */ /* 0x000ee4000800007f */
[----:B---3--:R-:W-:Y:S05]  /*d910*/  @!P0 BRA `(.L_x_325) ;  /* 0xfffffffc00f08947 */ /* 0x008fea000383ffff */
.L_x_320:
[----:B------:R-:W-:Y:S05]  /*d920*/  BSYNC B0 ;  /* 0x0000000000007941 */ /* 0x000fea0003800000 */
.L_x_319:
[----:B------:R-:W-:Y:S05]  /*d930*/  EXIT ;  /* 0x000000000000794d */ /* 0x000fea0003800000 */
.L_x_16:
[----:B------:R-:W-:Y:S01]  /*d940*/  IMAD.MOV.U32 R12, RZ, RZ, RZ ;  /* 0x000000ffff0c7224 */ /* 0x000fe200078e00ff */
[----:B------:R-:W-:Y:S01]  /*d950*/  MOV R15, 0xffffffff ;  /* 0xffffffff000f7802 */ /* 0x000fe20000000f00 */
[----:B------:R-:W-:-:S07]  /*d960*/  IMAD.MOV.U32 R11, RZ, RZ, 0x1f ;  /* 0x0000001fff0b7424 */ /* 0x000fce00078e00ff */
[----:B-----5:R-:W-:Y:S05]  /*d970*/  WARPSYNC.COLLECTIVE R15, `(.L_x_326) ;  /* 0x000000000f087348 */ /* 0x020fea0003c00000 */
[----:B------:R0:W1:Y:S02]  /*d980*/  SHFL.IDX P6, R14, R13, R12, R11 ;  /* 0x0000000c0d0e7389 */ /* 0x00006400000c000b */
[----:B01---5:R-:W-:Y:S01]  /*d990*/  ENDCOLLECTIVE ;  /* 0x000000000000791b */ /* 0x023fe20003800000 */
.L_x_326:
[----:B------:R-:W-:Y:S05]  /*d9a0*/  BRA `(.L_x_327) ;  /* 0xffffff3800807947 */ /* 0x000fea000383ffff */
.L_x_20:
[----:B-1----:R1:W2:Y:S02]  /*d9b0*/  SYNCS.PHASECHK.TRANS64.TRYWAIT P1, [R3+URZ], R0 ;  /* 0x00000000030075a7 */ /* 0x0022a4000802017f */
[----:B--2---:R-:W-:Y:S05]  /*d9c0*/  @!P1 NANOSLEEP.SYNCS 0x989680 ;  /* 0x009896800000995d */ /* 0x004fea0003900000 */
[----:B------:R-:W2:Y:S02]  /*d9d0*/  @!P1 SYNCS.PHASECHK.TRANS64 P1, [R3+URZ], R0 ;  /* 0x00000000030095a7 */ /* 0x000ea4000802007f */
[----:B--2---:R-:W-:Y:S05]  /*d9e0*/  @!P1 BRA `(.L_x_20) ;  /* 0xfffffffc00f09947 */ /* 0x004fea000383ffff */
[----:B------:R-:W-:Y:S05]  /*d9f0*/  BRA `(.L_x_19) ;  /* 0xffffff38009c7947 */ /* 0x000fea000383ffff */
.L_x_22:
[----:B------:R-:W-:Y:S01]  /*da00*/  LOP3.LUT R7, R7, R162, RZ, 0xfc, !PT ;  /* 0x000000a207077212 */ /* 0x000fe200078efcff */
[----:B------:R-:W-:Y:S01]  /*da10*/  BSSY B0, `(.L_x_328) ;  /* 0x000000d000007945 */ /* 0x000fe20003800000 */
[----:B------:R-:W-:-:S03]  /*da20*/  IMAD.MOV.U32 R15, RZ, RZ, -0x1 ;  /* 0xffffffffff0f7424 */ /* 0x000fc600078e00ff */
[--C-:B------:R-:W-:Y:S02]  /*da30*/  IMAD.IADD R27, R164, 0x1, R7.reuse ;  /* 0x00000001a41b7824 */ /* 0x100fe400078e0207 */
[----:B------:R-:W-:Y:S02]  /*da40*/  IMAD.IADD R29, R13, 0x1, R7 ;  /* 0x000000010d1d7824 */ /* 0x000fe400078e0207 */
[--C-:B------:R-:W-:Y:S02]  /*da50*/  IMAD R7, R27, 0x4, R26.reuse ;  /* 0x000000041b077824 */ /* 0x100fe400078e021a */
[----:B------:R-:W-:Y:S02]  /*da60*/  IMAD R9, R29, 0x4, R26 ;  /* 0x000000041d097824 */ /* 0x000fe400078e021a */
[C---:B------:R-:W-:Y:S02]  /*da70*/  IMAD.IADD R8, R20.reuse, 0x1, R7 ;  /* 0x0000000114087824 */ /* 0x040fe400078e0207 */
[--C-:B------:R-:W-:Y:S01]  /*da80*/  IMAD R27, R27, 0x4, R28.reuse ;  /* 0x000000041b1b7824 */ /* 0x100fe200078e021c */
[----:B------:R-:W-:Y:S01]  /*da90*/  IADD3 R7, R20, R9, RZ ;  /* 0x0000000914077210 */ /* 0x000fe20007ffe0ff */
[----:B------:R-:W-:-:S07]  /*daa0*/  IMAD R29, R29, 0x4, R28 ;  /* 0x000000041d1d7824 */ /* 0x000fce00078e021c */
[----:B012345:R-:W-:Y:S05]  /*dab0*/  WARPSYNC.COLLECTIVE R15, `(.L_x_329) ;  /* 0x000000000f087348 */ /* 0x03ffea0003c00000 */
[----:B------:R-:W-:Y:S01]  /*dac0*/  NOP ;  /* 0x0000000000007918 */ /* 0x000fe20000000000 */
[----:B012345:R-:W-:Y:S01]  /*dad0*/  ENDCOLLECTIVE ;  /* 0x000000000000791b */ /* 0x03ffe20003800000 */
.L_x_329:
[----:B------:R-:W-:Y:S05]  /*dae0*/  BSYNC B0 ;  /* 0x0000000000007941 */ /* 0x000fea0003800000 */
.L_x_328:
[----:B------:R0:W-:Y:S01]  /*daf0*/  STS [R27+0x10200], R0 ;  /* 0x010200001b007388 */ /* 0x0001e20000000800 */
[----:B------:R-:W-:-:S03]  /*db00*/  IMAD.MOV.U32 R15, RZ, RZ, -0x1 ;  /* 0xffffffffff0f7424 */ /* 0x000fc600078e00ff */
[----:B------:R0:W-:Y:S04]  /*db10*/  STS [R8], R3 ;  /* 0x0000000308007388 */ /* 0x0001e80000000800 */
[----:B------:R0:W-:Y:S04]  /*db20*/  STS [R29+0x10200], R4 ;  /* 0x010200041d007388 */ /* 0x0001e80000000800 */
[----:B------:R0:W-:Y:S04]  /*db30*/  STS [R7], R6 ;  /* 0x0000000607007388 */ /* 0x0001e80000000800 */
[----:B------:R0:W1:Y:S04]  /*db40*/  LDS R9, [R24+0x11200] ;  /* 0x0112000018097984 */ /* 0x0000680000000800 */
[----:B------:R0:W2:Y:S04]  /*db50*/  LDS R11, [R2+0x1000] ;  /* 0x00100000020b7984 */ /* 0x0000a80000000800 */
[----:B------:R0:W3:Y:S04]  /*db60*/  LDS R10, [R25+0x11200] ;  /* 0x01120000190a7984 */ /* 0x0000e80000000800 */
[----:B------:R0:W4:Y:S02]  /*db70*/  LDS R12, [R5+0x1000] ;  /* 0x00100000050c7984 */ /* 0x0001240000000800 */
[----:B01234-:R-:W-:Y:S05]  /*db80*/  WARPSYNC.COLLECTIVE R15, `(.L_x_330) ;  /* 0x000000000f087348 */ /* 0x01ffea0003c00000 */
[----:B------:R-:W-:Y:S01]  /*db90*/  NOP ;  /* 0x0000000000007918 */ /* 0x000fe20000000000 */
[----:B01234-:R-:W-:Y:S01]  /*dba0*/  ENDCOLLECTIVE ;  /* 0x000000000000791b */ /* 0x01ffe20003800000 */
.L_x_330:
[----:B------:R0:W-:Y:S04]  /*dbb0*/  STS [R27+0x11200], R9 ;  /* 0x011200091b007388 */ /* 0x0001e80000000800 */
[----:B------:R0:W-:Y:S04]  /*dbc0*/  STS [R8+0x1000], R11 ;  /* 0x0010000b08007388 */ /* 0x0001e80000000800 */
[----:B------:R0:W-:Y:S04]  /*dbd0*/  STS [R29+0x11200], R10 ;  /* 0x0112000a1d007388 */ /* 0x0001e80000000800 */
[----:B------:R0:W-:Y:S04]  /*dbe0*/  STS [R7+0x1000], R12 ;  /* 0x0010000c07007388 */ /* 0x0001e80000000800 */
[----:B------:R0:W1:Y:S04]  /*dbf0*/  LDS R0, [R24+0x12200] ;  /* 0x0122000018007984 */ /* 0x0000680000000800 */
[----:B------:R0:W2:Y:S04]  /*dc00*/  LDS R3, [R2+0x2000] ;  /* 0x0020000002037984 */ /* 0x0000a80000000800 */
[----:B------:R0:W3:Y:S04]  /*dc10*/  LDS R4, [R25+0x12200] ;  /* 0x0122000019047984 */ /* 0x0000e80000000800 */
[----:B------:R0:W4:Y:S02]  /*dc20*/  LDS R6, [R5+0x2000] ;  /* 0x0020000005067984 */ /* 0x0001240000000800 */
[----:B01234-:R-:W-:Y:S05]  /*dc30*/  WARPSYNC.COLLECTIVE R15, `(.L_x_331) ;  /* 0x000000000f087348 */ /* 0x01ffea0003c00000 */
[----:B------:R-:W-:Y:S01]  /*dc40*/  NOP ;  /* 0x0000000000007918 */ /* 0x000fe20000000000 */
[----:B01234-:R-:W-:Y:S01]  /*dc50*/  ENDCOLLECTIVE ;  /* 0x000000000000791b */ /* 0x01ffe20003800000 */
.L_x_331:
        /* <DEDUP_REMOVED lines=11> */
.L_x_332:
        /* <DEDUP_REMOVED lines=11> */
.L_x_333:
        /* <DEDUP_REMOVED lines=11> */
.L_x_334:
        /* <DEDUP_REMOVED lines=11> */
.L_x_335:
        /* <DEDUP_REMOVED lines=11> */
.L_x_336:
[----:B------:R-:W-:Y:S05]  /*dfd0*/  BRA `(.L_x_337) ;  /* 0xffffff3c00bc7947 */ /* 0x000fea000383ffff */
.L_x_26:
[----:B0-----:R0:W1:Y:S02]  /*dfe0*/  SYNCS.PHASECHK.TRANS64.TRYWAIT P1, [R0+URZ], R171 ;  /* 0x000000ab000075a7 */ /* 0x001064000802017f */
[----:B-1----:R-:W-:Y:S05]  /*dff0*/  @!P1 NANOSLEEP.SYNCS 0x989680 ;  /* 0x009896800000995d */ /* 0x002fea0003900000 */
[----:B------:R-:W1:Y:S02]  /*e000*/  @!P1 SYNCS.PHASECHK.TRANS64 P1, [R0+URZ], R171 ;  /* 0x000000ab000095a7 */ /* 0x000e64000802007f */
[----:B-1----:R-:W-:Y:S05]  /*e010*/  @!P1 BRA `(.L_x_26) ;  /* 0xfffffffc00f09947 */ /* 0x002fea000383ffff */
[----:B------:R-:W-:Y:S05]  /*e020*/  BRA `(.L_x_25) ;  /* 0xffffff4000a47947 */ /* 0x000fea000383ffff */
.L_x_34:
[----:B------:R0:W0:Y:S02]  /*e030*/  SYNCS.PHASECHK.TRANS64.TRYWAIT P1, [R4+URZ], R5 ;  /* 0x00000005040075a7 */ /* 0x000024000802017f */
[----:B0-----:R-:W-:Y:S05]  /*e040*/  @!P1 NANOSLEEP.SYNCS 0x989680 ;  /* 0x009896800000995d */ /* 0x001fea0003900000 */
[----:B------:R-:W0:Y:S02]  /*e050*/  @!P1 SYNCS.PHASECHK.TRANS64 P1, [R4+URZ], R5 ;  /* 0x00000005040095a7 */ /* 0x000e24000802007f */
[----:B0-----:R-:W-:Y:S05]  /*e060*/  @!P1 BRA `(.L_x_34) ;  /* 0xfffffffc00f09947 */ /* 0x001fea000383ffff */
[----:B------:R-:W-:Y:S05]  /*e070*/  BRA `(.L_x_33) ;  /* 0xffffff4c00b47947 */ /* 0x000fea000383ffff */
.L_x_35:
[----:B------:R-:W-:Y:S01]  /*e080*/  LOP3.LUT R15, R15, R162, RZ, 0xfc, !PT ;  /* 0x000000a20f0f7212 */ /* 0x000fe200078efcff */
[----:B------:R-:W-:Y:S04]  /*e090*/  BSSY B0, `(.L_x_338) ;  /* 0x000000d000007945 */ /* 0x000fe80003800000 */
[--C-:B------:R-:W-:Y:S02]  /*e0a0*/  IMAD.IADD R171, R164, 0x1, R15.reuse ;  /* 0x00000001a4ab7824 */ /* 0x100fe400078e020f */
[----:B------:R-:W-:Y:S02]  /*e0b0*/  IMAD.IADD R15, R13, 0x1, R15 ;  /* 0x000000010d0f7824 */ /* 0x000fe400078e020f */
[--C-:B------:R-:W-:Y:S02]  /*e0c0*/  IMAD R173, R171, 0x4, R5.reuse ;  /* 0x00000004abad7824 */ /* 0x100fe400078e0205 */
[C---:B------:R-:W-:Y:S01]  /*e0d0*/  IMAD R5, R15.reuse, 0x4, R5 ;  /* 0x000000040f057824 */ /* 0x040fe200078e0205 */
[----:B------:R-:W-:Y:S01]  /*e0e0*/  LEA R172, R15, R174, 0x2 ;  /* 0x000000ae0fac7211 */ /* 0x000fe200078e10ff */
[----:B------:R-:W-:-:S02]  /*e0f0*/  IMAD R171, R171, 0x4, R174 ;  /* 0x00000004abab7824 */ /* 0x000fc400078e02ae */
[C---:B------:R-:W-:Y:S02]  /*e100*/  IMAD.IADD R173, R20.reuse, 0x1, R173 ;  /* 0x0000000114ad7824 */ /* 0x040fe400078e02ad */
[----:B------:R-:W-:Y:S02]  /*e110*/  IMAD.IADD R175, R20, 0x1, R5 ;  /* 0x0000000114af7824 */ /* 0x000fe400078e0205 */
[----:B------:R-:W-:-:S07]  /*e120*/  IMAD.MOV.U32 R15, RZ, RZ, -0x1 ;  /* 0xffffffffff0f7424 */ /* 0x000fce00078e00ff */
[----:B012345:R-:W-:Y:S05]  /*e130*/  WARPSYNC.COLLECTIVE R15, `(.L_x_339) ;  /* 0x000000000f087348 */ /* 0x03ffea0003c00000 */
[----:B------:R-:W-:Y:S01]  /*e140*/  NOP ;  /* 0x0000000000007918 */ /* 0x000fe20000000000 */
[----:B012345:R-:W-:Y:S01]  /*e150*/  ENDCOLLECTIVE ;  /* 0x000000000000791b */ /* 0x03ffe20003800000 */
.L_x_339:
[----:B------:R-:W-:Y:S05]  /*e160*/  BSYNC B0 ;  /* 0x0000000000007941 */ /* 0x000fea0003800000 */
.L_x_338:
        /* <DEDUP_REMOVED lines=12> */
.L_x_340:
        /* <DEDUP_REMOVED lines=11> */
.L_x_341:
        /* <DEDUP_REMOVED lines=11> */
.L_x_342:
        /* <DEDUP_REMOVED lines=11> */
.L_x_343:
        /* <DEDUP_REMOVED lines=11> */
.L_x_344:
        /* <DEDUP_REMOVED lines=11> */
.L_x_345:
        /* <DEDUP_REMOVED lines=11> */
.L_x_346:
[----:B------:R-:W-:Y:S05]  /*e650*/  BRA `(.L_x_347) ;  /* 0xffffff4c00b87947 */ /* 0x000fea000383ffff */
.L_x_304:
[----:B------:R-:W-:Y:S01]  /*e660*/  BSSY B0, `(.L_x_348) ;  /* 0x0000006000007945 */ /* 0x000fe20003800000 */
[----:B------:R-:W-:-:S07]  /*e670*/  IMAD.MOV.U32 R15, RZ, RZ, -0x1 ;  /* 0xffffffffff0f7424 */ /* 0x000fce00078e00ff */
[----:B0-----:R-:W-:Y:S05]  /*e680*/  WARPSYNC.COLLECTIVE R15, `(.L_x_349) ;  /* 0x000000000f0c7348 */ /* 0x001fea0003c00000 */
[----:B------:R-:W-:Y:S02]  /*e690*/  ELECT P6, UR62, PT ;  /* 0x00000000003e782f */ /* 0x000fe400038c0000 */
[----:B------:R-:W-:Y:S01]  /*e6a0*/  MOV R14, UR62 ;  /* 0x0000003e000e7c02 */ /* 0x000fe20008000f00 */
[----:B0-----:R-:W-:Y:S10]  /*e6b0*/  ENDCOLLECTIVE ;  /* 0x000000000000791b */ /* 0x001ff40003800000 */
.L_x_349:
[----:B------:R-:W-:Y:S05]  /*e6c0*/  BSYNC B0 ;  /* 0x0000000000007941 */ /* 0x000fea0003800000 */
.L_x_348:
[----:B------:R-:W-:Y:S05]  /*e6d0*/  BRA `(.L_x_350) ;  /* 0xffffffc800ec7947 */ /* 0x000fea000383ffff */
.L_x_309:
[----:B0-----:R0:W1:Y:S02]  /*e6e0*/  SYNCS.PHASECHK.TRANS64.TRYWAIT P0, [R36+URZ+0x20], R37 ;  /* 0x00002025240075a7 */ /* 0x001064000800017f */
[----:B-1----:R-:W-:Y:S05]  /*e6f0*/  @!P0 NANOSLEEP.SYNCS 0x989680 ;  /* 0x009896800000895d */ /* 0x002fea0003900000 */
[----:B------:R-:W1:Y:S02]  /*e700*/  @!P0 SYNCS.PHASECHK.TRANS64 P0, [R36+URZ+0x20], R37 ;  /* 0x00002025240085a7 */ /* 0x000e64000800007f */
[----:B-1----:R-:W-:Y:S05]  /*e710*/  @!P0 BRA `(.L_x_309) ;  /* 0xfffffffc00f08947 */ /* 0x002fea000383ffff */
[----:B------:R-:W-:Y:S05]  /*e720*/  BRA `(.L_x_351) ;  /* 0xffffffd000c87947 */ /* 0x000fea000383ffff */
.L_x_318:
[----:B------:R-:W-:Y:S01]  /*e730*/  BSSY B0, `(.L_x_352) ;  /* 0x0000006000007945 */ /* 0x000fe20003800000 */
[----:B------:R-:W-:-:S07]  /*e740*/  IMAD.MOV.U32 R15, RZ, RZ, -0x1 ;  /* 0xffffffffff0f7424 */ /* 0x000fce00078e00ff */
[----:B-1----:R-:W-:Y:S05]  /*e750*/  WARPSYNC.COLLECTIVE R15, `(.L_x_353) ;  /* 0x000000000f0c7348 */ /* 0x002fea0003c00000 */
[----:B------:R-:W-:Y:S02]  /*e760*/  ELECT P6, UR62, PT ;  /* 0x00000000003e782f */ /* 0x000fe400038c0000 */
[----:B------:R-:W-:Y:S01]  /*e770*/  MOV R14, UR62 ;  /* 0x0000003e000e7c02 */ /* 0x000fe20008000f00 */
[----:B-1----:R-:W-:Y:S10]  /*e780*/  ENDCOLLECTIVE ;  /* 0x000000000000791b */ /* 0x002ff40003800000 */
.L_x_353:
[----:B------:R-:W-:Y:S05]  /*e790*/  BSYNC B0 ;  /* 0x0000000000007941 */ /* 0x000fea0003800000 */
.L_x_352:
[----:B------:R-:W-:Y:S05]  /*e7a0*/  BRA `(.L_x_354) ;  /* 0xffffffec00a47947 */ /* 0x000fea000383ffff */
.L_x_322:
[----:B0-----:R0:W1:Y:S02]  /*e7b0*/  SYNCS.PHASECHK.TRANS64.TRYWAIT P0, [R7+URZ], R4 ;  /* 0x00000004070075a7 */ /* 0x001064000800017f */
[----:B-1----:R-:W-:Y:S05]  /*e7c0*/  @!P0 NANOSLEEP.SYNCS 0x989680 ;  /* 0x009896800000895d */ /* 0x002fea0003900000 */
[----:B------:R-:W1:Y:S02]  /*e7d0*/  @!P0 SYNCS.PHASECHK.TRANS64 P0, [R7+URZ], R4 ;  /* 0x00000004070085a7 */ /* 0x000e64000800007f */
[----:B-1----:R-:W-:Y:S05]  /*e7e0*/  @!P0 BRA `(.L_x_322) ;  /* 0xfffffffc00f08947 */ /* 0x002fea000383ffff */
[----:B------:R-:W-:Y:S05]  /*e7f0*/  BRA `(.L_x_355) ;  /* 0xffffffec00f07947 */ /* 0x000fea000383ffff */
.L_x_323:
[----:B0-----:R0:W1:Y:S02]  /*e800*/  SYNCS.PHASECHK.TRANS64.TRYWAIT P0, [R8+URZ], R5 ;  /* 0x00000005080075a7 */ /* 0x001064000800017f */
[----:B-1----:R-:W-:Y:S05]  /*e810*/  @!P0 NANOSLEEP.SYNCS 0x989680 ;  /* 0x009896800000895d */ /* 0x002fea0003900000 */
[----:B------:R-:W1:Y:S02]  /*e820*/  @!P0 SYNCS.PHASECHK.TRANS64 P0, [R8+URZ], R5 ;  /* 0x00000005080085a7 */ /* 0x000e64000800007f */
[----:B-1----:R-:W-:Y:S05]  /*e830*/  @!P0 BRA `(.L_x_323) ;  /* 0xfffffffc00f08947 */ /* 0x002fea000383ffff */
[----:B------:R-:W-:Y:S05]  /*e840*/  BRA `(.L_x_356) ;  /* 0xfffffff000007947 */ /* 0x000fea000383ffff */
.L_x_324:
[----:B-1----:R1:W2:Y:S02]  /*e850*/  SYNCS.PHASECHK.TRANS64.TRYWAIT P0, [R11+URZ], R6 ;  /* 0x000000060b0075a7 */ /* 0x0022a4000800017f */
[----:B--2---:R-:W-:Y:S05]  /*e860*/  @!P0 NANOSLEEP.SYNCS 0x989680 ;  /* 0x009896800000895d */ /* 0x004fea0003900000 */
[----:B------:R-:W2:Y:S02]  /*e870*/  @!P0 SYNCS.PHASECHK.TRANS64 P0, [R11+URZ], R6 ;  /* 0x000000060b0085a7 */ /* 0x000ea4000800007f */
[----:B--2---:R-:W-:Y:S05]  /*e880*/  @!P0 BRA `(.L_x_324) ;  /* 0xfffffffc00f08947 */ /* 0x004fea000383ffff */
[----:B------:R-:W-:Y:S05]  /*e890*/  BRA `(.L_x_357) ;  /* 0xfffffff000087947 */ /* 0x000fea000383ffff */
.L_x_358:
[----:B------:R-:W-:-:S00]  /*e8a0*/  BRA `(.L_x_358) ;  /* 0xfffffffc00fc7947 */ /* 0x000fc0000383ffff */
[----:B------:R-:W-:-:S00]  /*e8b0*/  NOP ;  /* 0x0000000000007918 */ /* 0x000fc00000000000 */
        /* <DEDUP_REMOVED lines=12> */
.L_x_359:


//--------------------- .nv.global.init           --------------------------
	.section	.nv.global.init,"aw",@progbits
.nv.global.init:
	.type		$str$24,@object
	.size		$str$24,($str$25 - $str$24)
$str$24:
        /*0000*/ 	.byte	0x28, 0x61, 0x64, 0x64, 0x72, 0x65, 0x73, 0x73, 0x20, 0x26, 0x20, 0x6d, 0x61, 0x73, 0x6b, 0x29
        /*0010*/ 	.byte	0x20, 0x3d, 0x3d, 0x20, 0x30, 0x00
	.type		$str$25,@object
	.size		$str$25,(__unnamed_1 - $str$25)
$str$25:
        /*0016*/ 	.byte	0x2f, 0x74, 0x6d, 0x70, 0x2f, 0x63, 0x75, 0x74, 0x6c, 0x61, 0x73, 0x73, 0x5f, 0x73, 0x77, 0x65
        /*0026*/ 	.byte	0x65, 0x70, 0x5f, 0x73, 0x72, 0x63, 0x2f, 0x69, 0x6e, 0x63, 0x6c, 0x75, 0x64, 0x65, 0x2f, 0x63
        /*0036*/ 	.byte	0x75, 0x74, 0x65, 0x2f, 0x70, 0x6f, 0x69, 0x6e, 0x74, 0x65, 0x72, 0x5f, 0x66, 0x6c, 0x61, 0x67
        /*0046*/ 	.byte	0x67, 0x65, 0x64, 0x2e, 0x68, 0x70, 0x70, 0x00
	.type		__unnamed_1,@object
	.size		__unnamed_1,(__unnamed_3 - __unnamed_1)
__unnamed_1:
        /* <DEDUP_REMOVED lines=28> */
        /*020e*/ 	.byte	0x34, 0x30, 0x39, 0x36, 0x3e, 0x3e, 0x3e, 0x3e, 0x3e, 0x20, 0x26, 0x5d, 0x00
	.type		__unnamed_3,@object
	.size		__unnamed_3,(__unnamed_2 - __unnamed_3)
__unnamed_3:
        /* <DEDUP_REMOVED lines=29> */
	.type		__unnamed_2,@object
	.size		__unnamed_2,(.L_1 - __unnamed_2)
__unnamed_2:
        /* <DEDUP_REMOVED lines=29> */
.L_1:


//--------------------- .nv.shared._ZN7cutlass13device_kernelINS_4gemm6kernel13GemmUniversalIN4cute5tupleIJiiiiEEENS1_10collective13CollectiveMmaINS1_39MainloopSm90TmaGmmaRmemAWarpSpecializedILi4ENS5_IJNS4_1CILi1EEESB_SB_EEENS1_35KernelTmaWarpSpecializedCooperativeEEENS5_IJNSA_ILi128EEENSA_ILi256EEENSA_ILi32EEEEEEfNS5_IJSB_llEEEfSJ_NS4_8TiledMMAINS4_8MMA_AtomIJNS4_4SM904GMMA30MMA_64x256x8_F32TF32TF32_RS_TNILNSN_7ScaleInE1ELSP_1EEEEEENS4_6LayoutINS5_IJNSA_ILi2EEESB_SB_EEENS5_IJSB_NSA_ILi0EEESV_EEEEENS5_IJNS4_10UnderscoreESY_SY_EEEEENS4_13SM90_TMA_LOADENS4_14ComposedLayoutINS4_7SwizzleILi1ELi4ELi3EEENS4_18smem_ptr_flag_bitsILi32EEENSS_INS5_IJNSA_ILi8EEES17_EEENS5_IJSB_S17_EEEEEEENS4_9Copy_AtomIJNS4_39AutoVectorizingCopyWithAssumedAlignmentILi128EEEfEEENS4_8identityES11_S1B_vS1G_EENS_8epilogue10collective6detail29Sm90TmaWarpSpecializedAdapterINS1J_15DefaultEpilogueIfNS5_IJlSB_lEEES1N_NS1I_6thread17LinearCombinationIfLi1EffLNS1O_9ScaleType4KindE0ELNS_15FloatRoundStyleE2EfEENS1_15EpilogueDefaultEEEEEvvEEEEvNT_6ParamsE --------------------------
	.section	.nv.shared._ZN7cutlass13device_kernelINS_4gemm6kernel13GemmUniversalIN4cute5tupleIJiiiiEEENS1_10collective13CollectiveMmaINS1_39MainloopSm90TmaGmmaRmemAWarpSpecializedILi4ENS5_IJNS4_1CILi1EEESB_SB_EEENS1_35KernelTmaWarpSpecializedCooperativeEEENS5_IJNSA_ILi128EEENSA_ILi256EEENSA_ILi32EEEEEEfNS5_IJSB_llEEEfSJ_NS4_8TiledMMAINS4_8MMA_AtomIJNS4_4SM904GMMA30MMA_64x256x8_F32TF32TF32_RS_TNILNSN_7ScaleInE1ELSP_1EEEEEENS4_6LayoutINS5_IJNSA_ILi2EEESB_SB_EEENS5_IJSB_NSA_ILi0EEESV_EEEEENS5_IJNS4_10UnderscoreESY_SY_EEEEENS4_13SM90_TMA_LOADENS4_14ComposedLayoutINS4_7SwizzleILi1ELi4ELi3EEENS4_18smem_ptr_flag_bitsILi32EEENSS_INS5_IJNSA_ILi8EEES17_EEENS5_IJSB_S17_EEEEEEENS4_9Copy_AtomIJNS4_39AutoVectorizingCopyWithAssumedAlignmentILi128EEEfEEENS4_8identityES11_S1B_vS1G_EENS_8epilogue10collective6detail29Sm90TmaWarpSpecializedAdapterINS1J_15DefaultEpilogueIfNS5_IJlSB_lEEES1N_NS1I_6thread17LinearCombinationIfLi1EffLNS1O_9ScaleType4KindE0ELNS_15FloatRoundStyleE2EfEENS1_15EpilogueDefaultEEEEEvvEEEEvNT_6ParamsE,"aw",@nobits
	.sectionflags	@""
	.align	16
	.zero		1024


//--------------------- .nv.shared.reserved.0     --------------------------
	.section	.nv.shared.reserved.0,"aw",@nobits
	.weak		__nv_reservedSMEM_offset_0_alias
	.size		__nv_reservedSMEM_offset_0_alias, 0, 0
	.other		__nv_reservedSMEM_offset_0_alias,@"STO_CUDA_RESERVED_SHARED STV_DEFAULT"
__nv_reservedSMEM_offset_0_alias:
	.zero		0


//--------------------- .nv.global                --------------------------
	.section	.nv.global,"aw",@nobits
.nv.global:
	.type		_ZN40_INTERNAL_e3990bfb_4_k_cu_86f70b57_385764cute1_E,@object
	.size		_ZN40_INTERNAL_e3990bfb_4_k_cu_86f70b57_385764cute1_E,(_ZN40_INTERNAL_e3990bfb_4_k_cu_86f70b57_385764cuda3std3__45__cpo6cbeginE - _ZN40_INTERNAL_e3990bfb_4_k_cu_86f70b57_385764cute1_E)
_ZN40_INTERNAL_e3990bfb_4_k_cu_86f70b57_385764cute1_E:
	.zero		1
	.type		_ZN40_INTERNAL_e3990bfb_4_k_cu_86f70b57_385764cuda3std3__45__cpo6cbeginE,@object
	.size		_ZN40_INTERNAL_e3990bfb_4_k_cu_86f70b57_385764cuda3std3__45__cpo6cbeginE,(_ZN40_INTERNAL_e3990bfb_4_k_cu_86f70b57_385764cuda3std3__48in_placeE - _ZN40_INTERNAL_e3990bfb_4_k_cu_86f70b57_385764cuda3std3__45__cpo6cbeginE)
_ZN40_INTERNAL_e3990bfb_4_k_cu_86f70b57_385764cuda3std3__45__cpo6cbeginE:
	.zero		1
	.type		_ZN40_INTERNAL_e3990bfb_4_k_cu_86f70b57_385764cuda3std3__48in_placeE,@object
	.size		_ZN40_INTERNAL_e3990bfb_4_k_cu_86f70b57_385764cuda3std3__48in_placeE,(_ZN40_INTERNAL_e3990bfb_4_k_cu_86f70b57_385764cuda3std6ranges3__45__cpo9iter_moveE - _ZN40_INTERNAL_e3990bfb_4_k_cu_86f70b57_385764cuda3std3__48in_placeE)
_ZN40_INTERNAL_e3990bfb_4_k_cu_86f70b57_385764cuda3std3__48in_placeE:
	.zero		1
	.type		_ZN40_INTERNAL_e3990bfb_4_k_cu_86f70b57_385764cuda3std6ranges3__45__cpo9iter_moveE,@object
	.size		_ZN40_INTERNAL_e3990bfb_4_k_cu_86f70b57_385764cuda3std6ranges3__45__cpo9iter_moveE,(_ZN40_INTERNAL_e3990bfb_4_k_cu_86f70b57_385764cuda3std3__45__cpo5beginE - _ZN40_INTERNAL_e3990bfb_4_k_cu_86f70b57_385764cuda3std6ranges3__45__cpo9iter_moveE)
_ZN40_INTERNAL_e3990bfb_4_k_cu_86f70b57_385764cuda3std6ranges3__45__cpo9iter_moveE:
	.zero		1
	.type		_ZN40_INTERNAL_e3990bfb_4_k_cu_86f70b57_385764cuda3std3__45__cpo5beginE,@object
	.size		_ZN40_INTERNAL_e3990bfb_4_k_cu_86f70b57_385764cuda3std3__45__cpo5beginE,(_ZN40_INTERNAL_e3990bfb_4_k_cu_86f70b57_385764cuda3std3__442_GLOBAL__N__e3990bfb_4_k_cu_86f70b57_385766ignoreE - _ZN40_INTERNAL_e3990bfb_4_k_cu_86f70b57_385764cuda3std3__45__cpo5beginE)
_ZN40_INTERNAL_e3990bfb_4_k_cu_86f70b57_385764cuda3std3__45__cpo5beginE:
	.zero		1
	.type		_ZN40_INTERNAL_e3990bfb_4_k_cu_86f70b57_385764cuda3std3__442_GLOBAL__N__e3990bfb_4_k_cu_86f70b57_385766ignoreE,@object
	.size		_ZN40_INTERNAL_e3990bfb_4_k_cu_86f70b57_385764cuda3std3__442_GLOBAL__N__e3990bfb_4_k_cu_86f70b57_385766ignoreE,(_ZN40_INTERNAL_e3990bfb_4_k_cu_86f70b57_385764cute7productE - _ZN40_INTERNAL_e3990bfb_4_k_cu_86f70b57_385764cuda3std3__442_GLOBAL__N__e3990bfb_4_k_cu_86f70b57_385766ignoreE)
_ZN40_INTERNAL_e3990bfb_4_k_cu_86f70b57_385764cuda3std3__442_GLOBAL__N__e3990bfb_4_k_cu_86f70b57_385766ignoreE:
	.zero		1
	.type		_ZN40_INTERNAL_e3990bfb_4_k_cu_86f70b57_385764cute7productE,@object
	.size		_ZN40_INTERNAL_e3990bfb_4_k_cu_86f70b57_385764cute7productE,(_ZN40_INTERNAL_e3990bfb_4_k_cu_86f70b57_385764cuda3std3__45__cpo3endE - _ZN40_INTERNAL_e3990bfb_4_k_cu_86f70b57_385764cute7productE)
_ZN40_INTERNAL_e3990bfb_4_k_cu_86f70b57_385764cute7productE:
	.zero		1
	.type		_ZN40_INTERNAL_e3990bfb_4_k_cu_86f70b57_385764cuda3std3__45__cpo3endE,@object
	.size		_ZN40_INTERNAL_e3990bfb_4_k_cu_86f70b57_385764cuda3std3__45__cpo3endE,(_ZN40_INTERNAL_e3990bfb_4_k_cu_86f70b57_385764cuda3std3__419piecewise_constructE - _ZN40_INTERNAL_e3990bfb_4_k_cu_86f70b57_385764cuda3std3__45__cpo3endE)
_ZN40_INTERNAL_e3990bfb_4_k_cu_86f70b57_385764cuda3std3__45__cpo3endE:
	.zero		1
	.type		_ZN40_INTERNAL_e3990bfb_4_k_cu_86f70b57_385764cuda3std3__419piecewise_constructE,@object
	.size		_ZN40_INTERNAL_e3990bfb_4_k_cu_86f70b57_385764cuda3std3__419piecewise_constructE,(_ZN40_INTERNAL_e3990bfb_4_k_cu_86f70b57_385764cuda3std3__45__cpo4cendE - _ZN40_INTERNAL_e3990bfb_4_k_cu_86f70b57_385764cuda3std3__419piecewise_constructE)
_ZN40_INTERNAL_e3990bfb_4_k_cu_86f70b57_385764cuda3std3__419piecewise_constructE:
	.zero		1
	.type		_ZN40_INTERNAL_e3990bfb_4_k_cu_86f70b57_385764cuda3std3__45__cpo4cendE,@object
	.size		_ZN40_INTERNAL_e3990bfb_4_k_cu_86f70b57_385764cuda3std3__45__cpo4cendE,(_ZN40_INTERNAL_e3990bfb_4_k_cu_86f70b57_385764cuda3std6ranges3__45__cpo4swapE - _ZN40_INTERNAL_e3990bfb_4_k_cu_86f70b57_385764cuda3std3__45__cpo4cendE)
_ZN40_INTERNAL_e3990bfb_4_k_cu_86f70b57_385764cuda3std3__45__cpo4cendE:
	.zero		1
	.type		_ZN40_INTERNAL_e3990bfb_4_k_cu_86f70b57_385764cuda3std6ranges3__45__cpo4swapE,@object
	.size		_ZN40_INTERNAL_e3990bfb_4_k_cu_86f70b57_385764cuda3std6ranges3__45__cpo4swapE,(.L_10 - _ZN40_INTERNAL_e3990bfb_4_k_cu_86f70b57_385764cuda3std6ranges3__45__cpo4swapE)
_ZN40_INTERNAL_e3990bfb_4_k_cu_86f70b57_385764cuda3std6ranges3__45__cpo4swapE:
	.zero		1
.L_10:


//--------------------- .nv.constant0._ZN7cutlass13device_kernelINS_4gemm6kernel13GemmUniversalIN4cute5tupleIJiiiiEEENS1_10collective13CollectiveMmaINS1_39MainloopSm90TmaGmmaRmemAWarpSpecializedILi4ENS5_IJNS4_1CILi1EEESB_SB_EEENS1_35KernelTmaWarpSpecializedCooperativeEEENS5_IJNSA_ILi128EEENSA_ILi256EEENSA_ILi32EEEEEEfNS5_IJSB_llEEEfSJ_NS4_8TiledMMAINS4_8MMA_AtomIJNS4_4SM904GMMA30MMA_64x256x8_F32TF32TF32_RS_TNILNSN_7ScaleInE1ELSP_1EEEEEENS4_6LayoutINS5_IJNSA_ILi2EEESB_SB_EEENS5_IJSB_NSA_ILi0EEESV_EEEEENS5_IJNS4_10UnderscoreESY_SY_EEEEENS4_13SM90_TMA_LOADENS4_14ComposedLayoutINS4_7SwizzleILi1ELi4ELi3EEENS4_18smem_ptr_flag_bitsILi32EEENSS_INS5_IJNSA_ILi8EEES17_EEENS5_IJSB_S17_EEEEEEENS4_9Copy_AtomIJNS4_39AutoVectorizingCopyWithAssumedAlignmentILi128EEEfEEENS4_8identityES11_S1B_vS1G_EENS_8epilogue10collective6detail29Sm90TmaWarpSpecializedAdapterINS1J_15DefaultEpilogueIfNS5_IJlSB_lEEES1N_NS1I_6thread17LinearCombinationIfLi1EffLNS1O_9ScaleType4KindE0ELNS_15FloatRoundStyleE2EfEENS1_15EpilogueDefaultEEEEEvvEEEEvNT_6ParamsE --------------------------
	.section	.nv.constant0._ZN7cutlass13device_kernelINS_4gemm6kernel13GemmUniversalIN4cute5tupleIJiiiiEEENS1_10collective13CollectiveMmaINS1_39MainloopSm90TmaGmmaRmemAWarpSpecializedILi4ENS5_IJNS4_1CILi1EEESB_SB_EEENS1_35KernelTmaWarpSpecializedCooperativeEEENS5_IJNSA_ILi128EEENSA_ILi256EEENSA_ILi32EEEEEEfNS5_IJSB_llEEEfSJ_NS4_8TiledMMAINS4_8MMA_AtomIJNS4_4SM904GMMA30MMA_64x256x8_F32TF32TF32_RS_TNILNSN_7ScaleInE1ELSP_1EEEEEENS4_6LayoutINS5_IJNSA_ILi2EEESB_SB_EEENS5_IJSB_NSA_ILi0EEESV_EEEEENS5_IJNS4_10UnderscoreESY_SY_EEEEENS4_13SM90_TMA_LOADENS4_14ComposedLayoutINS4_7SwizzleILi1ELi4ELi3EEENS4_18smem_ptr_flag_bitsILi32EEENSS_INS5_IJNSA_ILi8EEES17_EEENS5_IJSB_S17_EEEEEEENS4_9Copy_AtomIJNS4_39AutoVectorizingCopyWithAssumedAlignmentILi128EEEfEEENS4_8identityES11_S1B_vS1G_EENS_8epilogue10collective6detail29Sm90TmaWarpSpecializedAdapterINS1J_15DefaultEpilogueIfNS5_IJlSB_lEEES1N_NS1I_6thread17LinearCombinationIfLi1EffLNS1O_9ScaleType4KindE0ELNS_15FloatRoundStyleE2EfEENS1_15EpilogueDefaultEEEEEvvEEEEvNT_6ParamsE,"a",@progbits
	.sectionflags	@""
	.align	4
.nv.constant0._ZN7cutlass13device_kernelINS_4gemm6kernel13GemmUniversalIN4cute5tupleIJiiiiEEENS1_10collective13CollectiveMmaINS1_39MainloopSm90TmaGmmaRmemAWarpSpecializedILi4ENS5_IJNS4_1CILi1EEESB_SB_EEENS1_35KernelTmaWarpSpecializedCooperativeEEENS5_IJNSA_ILi128EEENSA_ILi256EEENSA_ILi32EEEEEEfNS5_IJSB_llEEEfSJ_NS4_8TiledMMAINS4_8MMA_AtomIJNS4_4SM904GMMA30MMA_64x256x8_F32TF32TF32_RS_TNILNSN_7ScaleInE1ELSP_1EEEEEENS4_6LayoutINS5_IJNSA_ILi2EEESB_SB_EEENS5_IJSB_NSA_ILi0EEESV_EEEEENS5_IJNS4_10UnderscoreESY_SY_EEEEENS4_13SM90_TMA_LOADENS4_14ComposedLayoutINS4_7SwizzleILi1ELi4ELi3EEENS4_18smem_ptr_flag_bitsILi32EEENSS_INS5_IJNSA_ILi8EEES17_EEENS5_IJSB_S17_EEEEEEENS4_9Copy_AtomIJNS4_39AutoVectorizingCopyWithAssumedAlignmentILi128EEEfEEENS4_8identityES11_S1B_vS1G_EENS_8epilogue10collective6detail29Sm90TmaWarpSpecializedAdapterINS1J_15DefaultEpilogueIfNS5_IJlSB_lEEES1N_NS1I_6thread17LinearCombinationIfLi1EffLNS1O_9ScaleType4KindE0ELNS_15FloatRoundStyleE2EfEENS1_15EpilogueDefaultEEEEEvvEEEEvNT_6ParamsE:
	.zero		1664


//--------------------- SYMBOLS --------------------------

	.type		.nv.reservedSmem.offset0,@object
	.size		.nv.reservedSmem.offset0,0x4
	.type		__assertfail,@function
